//
// Generated by NVIDIA NVVM Compiler
//
// Compiler Build ID: CL-36424714
// Cuda compilation tools, release 13.0, V13.0.88
// Based on NVVM 20.0.0
//

.version 9.0
.target sm_100
.address_size 64

	// .globl	mandelbrotAutoPrecise01

.visible .entry mandelbrotAutoPrecise01(
	.param .u64 .ptr .align 1 mandelbrotAutoPrecise01_param_0,
	.param .u64 .ptr .align 1 mandelbrotAutoPrecise01_param_1,
	.param .u32 mandelbrotAutoPrecise01_param_2,
	.param .u32 mandelbrotAutoPrecise01_param_3,
	.param .f64 mandelbrotAutoPrecise01_param_4,
	.param .f64 mandelbrotAutoPrecise01_param_5,
	.param .f64 mandelbrotAutoPrecise01_param_6,
	.param .u32 mandelbrotAutoPrecise01_param_7,
	.param .u32 mandelbrotAutoPrecise01_param_8,
	.param .u32 mandelbrotAutoPrecise01_param_9,
	.param .u32 mandelbrotAutoPrecise01_param_10
)
{
	.reg .pred 	%p<13>;
	.reg .b16 	%rs<2>;
	.reg .b32 	%r<69>;
	.reg .b32 	%f<18>;
	.reg .b64 	%rd<5>;
	.reg .b64 	%fd<81>;

	ld.param.u64 	%rd2, [mandelbrotAutoPrecise01_param_1];
	ld.param.u32 	%r20, [mandelbrotAutoPrecise01_param_2];
	ld.param.u32 	%r26, [mandelbrotAutoPrecise01_param_3];
	ld.param.f64 	%fd20, [mandelbrotAutoPrecise01_param_4];
	ld.param.f64 	%fd21, [mandelbrotAutoPrecise01_param_5];
	ld.param.f64 	%fd22, [mandelbrotAutoPrecise01_param_6];
	ld.param.u32 	%r22, [mandelbrotAutoPrecise01_param_7];
	ld.param.u32 	%r23, [mandelbrotAutoPrecise01_param_8];
	ld.param.u32 	%r24, [mandelbrotAutoPrecise01_param_9];
	ld.param.u32 	%r68, [mandelbrotAutoPrecise01_param_10];
	mov.u32 	%r27, %ctaid.x;
	mov.u32 	%r28, %ntid.x;
	mov.u32 	%r29, %tid.x;
	mad.lo.s32 	%r1, %r27, %r28, %r29;
	mov.u32 	%r30, %ctaid.y;
	mov.u32 	%r31, %ntid.y;
	mov.u32 	%r32, %tid.y;
	mad.lo.s32 	%r33, %r30, %r31, %r32;
	setp.ge.s32 	%p1, %r1, %r20;
	setp.ge.s32 	%p2, %r33, %r26;
	or.pred  	%p3, %p1, %p2;
	@%p3 bra 	$L__BB0_15;
	min.s32 	%r35, %r22, 1000;
	max.s32 	%r3, %r35, 1;
	add.f64 	%fd74, %fd20, 0d3FF0000000000000;
	{
	.reg .b32 %temp; 
	mov.b64 	{%temp, %r62}, %fd74;
	}
	{
	.reg .b32 %temp; 
	mov.b64 	{%r63, %temp}, %fd74;
	}
	setp.gt.s32 	%p4, %r62, 1048575;
	mov.b32 	%r64, -1023;
	@%p4 bra 	$L__BB0_3;
	mul.f64 	%fd74, %fd74, 0d4350000000000000;
	{
	.reg .b32 %temp; 
	mov.b64 	{%temp, %r62}, %fd74;
	}
	{
	.reg .b32 %temp; 
	mov.b64 	{%r63, %temp}, %fd74;
	}
	mov.b32 	%r64, -1077;
$L__BB0_3:
	add.s32 	%r37, %r62, -1;
	setp.gt.u32 	%p5, %r37, 2146435070;
	@%p5 bra 	$L__BB0_7;
	shr.u32 	%r40, %r62, 20;
	add.s32 	%r65, %r64, %r40;
	and.b32  	%r41, %r62, 1048575;
	or.b32  	%r42, %r41, 1072693248;
	mov.b64 	%fd75, {%r63, %r42};
	setp.lt.u32 	%p7, %r42, 1073127583;
	@%p7 bra 	$L__BB0_6;
	{
	.reg .b32 %temp; 
	mov.b64 	{%r43, %temp}, %fd75;
	}
	{
	.reg .b32 %temp; 
	mov.b64 	{%temp, %r44}, %fd75;
	}
	add.s32 	%r45, %r44, -1048576;
	mov.b64 	%fd75, {%r43, %r45};
	add.s32 	%r65, %r65, 1;
$L__BB0_6:
	add.f64 	%fd24, %fd75, 0dBFF0000000000000;
	add.f64 	%fd25, %fd75, 0d3FF0000000000000;
	rcp.approx.ftz.f64 	%fd26, %fd25;
	neg.f64 	%fd27, %fd25;
	fma.rn.f64 	%fd28, %fd27, %fd26, 0d3FF0000000000000;
	fma.rn.f64 	%fd29, %fd28, %fd28, %fd28;
	fma.rn.f64 	%fd30, %fd29, %fd26, %fd26;
	mul.f64 	%fd31, %fd24, %fd30;
	fma.rn.f64 	%fd32, %fd24, %fd30, %fd31;
	mul.f64 	%fd33, %fd32, %fd32;
	fma.rn.f64 	%fd34, %fd33, 0d3EB1380B3AE80F1E, 0d3ED0EE258B7A8B04;
	fma.rn.f64 	%fd35, %fd34, %fd33, 0d3EF3B2669F02676F;
	fma.rn.f64 	%fd36, %fd35, %fd33, 0d3F1745CBA9AB0956;
	fma.rn.f64 	%fd37, %fd36, %fd33, 0d3F3C71C72D1B5154;
	fma.rn.f64 	%fd38, %fd37, %fd33, 0d3F624924923BE72D;
	fma.rn.f64 	%fd39, %fd38, %fd33, 0d3F8999999999A3C4;
	fma.rn.f64 	%fd40, %fd39, %fd33, 0d3FB5555555555554;
	sub.f64 	%fd41, %fd24, %fd32;
	add.f64 	%fd42, %fd41, %fd41;
	neg.f64 	%fd43, %fd32;
	fma.rn.f64 	%fd44, %fd43, %fd24, %fd42;
	mul.f64 	%fd45, %fd30, %fd44;
	mul.f64 	%fd46, %fd33, %fd40;
	fma.rn.f64 	%fd47, %fd46, %fd32, %fd45;
	xor.b32  	%r46, %r65, -2147483648;
	mov.b32 	%r47, 1127219200;
	mov.b64 	%fd48, {%r46, %r47};
	mov.b32 	%r48, -2147483648;
	mov.b64 	%fd49, {%r48, %r47};
	sub.f64 	%fd50, %fd48, %fd49;
	fma.rn.f64 	%fd51, %fd50, 0d3FE62E42FEFA39EF, %fd32;
	fma.rn.f64 	%fd52, %fd50, 0dBFE62E42FEFA39EF, %fd51;
	sub.f64 	%fd53, %fd52, %fd32;
	sub.f64 	%fd54, %fd47, %fd53;
	fma.rn.f64 	%fd55, %fd50, 0d3C7ABC9E3B39803F, %fd54;
	add.f64 	%fd76, %fd51, %fd55;
	bra.uni 	$L__BB0_8;
$L__BB0_7:
	fma.rn.f64 	%fd23, %fd74, 0d7FF0000000000000, 0d7FF0000000000000;
	{
	.reg .b32 %temp; 
	mov.b64 	{%temp, %r38}, %fd74;
	}
	and.b32  	%r39, %r38, 2147483647;
	setp.eq.s32 	%p6, %r39, 0;
	selp.f64 	%fd76, 0dFFF0000000000000, %fd23, %p6;
$L__BB0_8:
	cvt.rn.f64.u32 	%fd56, %r3;
	mul.f64 	%fd57, %fd76, %fd56;
	cvt.rzi.s32.f64 	%r50, %fd57;
	add.s32 	%r14, %r50, 100;
	cvt.rn.f64.s32 	%fd58, %r1;
	cvt.rn.f64.s32 	%fd59, %r20;
	mul.f64 	%fd60, %fd59, 0d3FE0000000000000;
	sub.f64 	%fd61, %fd58, %fd60;
	div.rn.f64 	%fd62, %fd61, %fd60;
	div.rn.f64 	%fd63, %fd62, %fd20;
	add.f64 	%fd10, %fd21, %fd63;
	cvt.rn.f64.u32 	%fd64, %r33;
	cvt.rn.f64.u32 	%fd65, %r26;
	mul.f64 	%fd66, %fd65, 0d3FE0000000000000;
	sub.f64 	%fd67, %fd64, %fd66;
	div.rn.f64 	%fd68, %fd67, %fd66;
	div.rn.f64 	%fd69, %fd68, %fd20;
	add.f64 	%fd11, %fd22, %fd69;
	setp.lt.s32 	%p8, %r50, -99;
	mov.b32 	%r67, 0;
	@%p8 bra 	$L__BB0_11;
	mov.b32 	%r67, 0;
	mov.f64 	%fd77, 0d0000000000000000;
	mov.f64 	%fd78, %fd77;
	mov.f64 	%fd79, %fd77;
	mov.f64 	%fd80, %fd77;
$L__BB0_10:
	sub.f64 	%fd71, %fd78, %fd77;
	add.f64 	%fd16, %fd10, %fd71;
	add.f64 	%fd72, %fd80, %fd80;
	fma.rn.f64 	%fd79, %fd72, %fd79, %fd11;
	add.s32 	%r67, %r67, 1;
	mul.f64 	%fd78, %fd16, %fd16;
	mul.f64 	%fd77, %fd79, %fd79;
	add.f64 	%fd73, %fd78, %fd77;
	setp.le.f64 	%p9, %fd73, 0d4010000000000000;
	setp.lt.s32 	%p10, %r67, %r14;
	and.pred  	%p11, %p9, %p10;
	mov.f64 	%fd80, %fd16;
	@%p11 bra 	$L__BB0_10;
$L__BB0_11:
	mad.lo.s32 	%r52, %r20, %r33, %r1;
	shl.b32 	%r53, %r52, 2;
	setp.ne.s32 	%p12, %r67, %r14;
	cvt.s64.s32 	%rd3, %r53;
	cvta.to.global.u64 	%rd4, %rd2;
	add.s64 	%rd1, %rd4, %rd3;
	@%p12 bra 	$L__BB0_13;
	st.global.u8 	[%rd1], %r23;
	st.global.u8 	[%rd1+1], %r24;
	bra.uni 	$L__BB0_14;
$L__BB0_13:
	cvt.rn.f32.u32 	%f1, %r67;
	cvt.rn.f32.s32 	%f2, %r14;
	div.rn.f32 	%f3, %f1, %f2;
	mul.f32 	%f4, %f3, 0f40490FD0;
	sin.approx.f32 	%f5, %f4;
	mul.f32 	%f6, %f5, 0f437F0000;
	fma.rn.f32 	%f7, %f3, 0f40C90FD0, 0f3F860AA6;
	sin.approx.f32 	%f8, %f7;
	mul.f32 	%f9, %f8, 0f437F0000;
	fma.rn.f32 	%f10, %f3, 0f4116CBDC, 0f40060AA6;
	sin.approx.f32 	%f11, %f10;
	mul.f32 	%f12, %f11, 0f437F0000;
	mov.f32 	%f13, 0f3F800000;
	sub.f32 	%f14, %f13, %f3;
	mul.f32 	%f15, %f14, %f6;
	cvt.rzi.s32.f32 	%r54, %f15;
	add.s32 	%r55, %r54, %r23;
	min.s32 	%r56, %r55, 255;
	st.global.u8 	[%rd1], %r56;
	mul.f32 	%f16, %f14, %f9;
	cvt.rzi.s32.f32 	%r57, %f16;
	add.s32 	%r58, %r57, %r24;
	min.s32 	%r59, %r58, 255;
	st.global.u8 	[%rd1+1], %r59;
	mul.f32 	%f17, %f14, %f12;
	cvt.rzi.s32.f32 	%r60, %f17;
	add.s32 	%r61, %r60, %r68;
	min.s32 	%r68, %r61, 255;
$L__BB0_14:
	st.global.u8 	[%rd1+2], %r68;
	mov.b16 	%rs1, 255;
	st.global.u8 	[%rd1+3], %rs1;
$L__BB0_15:
	ret;

}


// ===== COMPILED SASS (sm_100) =====

	.target	sm_100

	.elftype	@"ET_EXEC"


//--------------------- .note.nv.tkinfo           --------------------------
	.section	.note.nv.tkinfo,"",@"SHT_NOTE"
	.sectionflags	@"SHF_NOTE_NV_TKINFO"
	.tkinfo
        /*0018*/ 	.word	0x00000002
        /*0030*/ 	.string	""
        /*0030*/ 	.string	"ptxas"
        /*0030*/ 	.string	"Cuda compilation tools, release 13.0, V13.0.88"
        /*0030*/ 	.string	"Build cuda_13.0.r13.0/compiler.36424714_0"
        /*0030*/ 	.string	"-arch sm_100 -m 64 "



//--------------------- .note.nv.cuinfo           --------------------------
	.section	.note.nv.cuinfo,"",@"SHT_NOTE"
	.sectionflags	@"SHF_NOTE_NV_CUINFO"
        /*0018*/ 	.short	0x0002
        /*001a*/ 	.short	0x0064
        /*001c*/ 	.short	0x0082
	.zero		2


//--------------------- .nv.info                  --------------------------
	.section	.nv.info,"",@"SHT_CUDA_INFO"
	.align	4


	//----- nvinfo : EIATTR_REGCOUNT
	.align		4
        /*0000*/ 	.byte	0x04, 0x2f
        /*0002*/ 	.short	(.L_1 - .L_0)
	.align		4
.L_0:
        /*0004*/ 	.word	index@(mandelbrotAutoPrecise01)
        /*0008*/ 	.word	0x0000001e


	//----- nvinfo : EIATTR_FRAME_SIZE
	.align		4
.L_1:
        /*000c*/ 	.byte	0x04, 0x11
        /*000e*/ 	.short	(.L_3 - .L_2)
	.align		4
.L_2:
        /*0010*/ 	.word	index@($__internal_1_$__cuda_sm3x_div_rn_noftz_f32_slowpath)
        /*0014*/ 	.word	0x00000000


	//----- nvinfo : EIATTR_FRAME_SIZE
	.align		4
.L_3:
        /*0018*/ 	.byte	0x04, 0x11
        /*001a*/ 	.short	(.L_5 - .L_4)
	.align		4
.L_4:
        /*001c*/ 	.word	index@($__internal_0_$__cuda_sm20_div_rn_f64_full)
        /*0020*/ 	.word	0x00000000


	//----- nvinfo : EIATTR_FRAME_SIZE
	.align		4
.L_5:
        /*0024*/ 	.byte	0x04, 0x11
        /*0026*/ 	.short	(.L_7 - .L_6)
	.align		4
.L_6:
        /*0028*/ 	.word	index@(mandelbrotAutoPrecise01)
        /*002c*/ 	.word	0x00000000


	//----- nvinfo : EIATTR_MIN_STACK_SIZE
	.align		4
.L_7:
        /*0030*/ 	.byte	0x04, 0x12
        /*0032*/ 	.short	(.L_9 - .L_8)
	.align		4
.L_8:
        /*0034*/ 	.word	index@(mandelbrotAutoPrecise01)
        /*0038*/ 	.word	0x00000000
.L_9:


//--------------------- .nv.compat                --------------------------
	.section	.nv.compat,"",@"SHT_CUDA_COMPAT_INFO"
	.align	4
        /*0000*/ 	.byte	0x02, 0x09, 0x00, 0x00, 0x02, 0x02, 0x01, 0x00, 0x02, 0x05, 0x05, 0x00, 0x03, 0x07, 0x01, 0x01
        /*0010*/ 	.byte	0x02, 0x03, 0x00, 0x00, 0x02, 0x06, 0x01, 0x00, 0x04, 0x0b, 0x08, 0x00, 0x01, 0x00, 0x00, 0x00
        /*0020*/ 	.byte	0x00, 0x00, 0x00, 0x00


//--------------------- .nv.info.mandelbrotAutoPrecise01 --------------------------
	.section	.nv.info.mandelbrotAutoPrecise01,"",@"SHT_CUDA_INFO"
	.sectionflags	@""
	.align	4


	//----- nvinfo : EIATTR_CUDA_API_VERSION
	.align		4
        /*0000*/ 	.byte	0x04, 0x37
        /*0002*/ 	.short	(.L_11 - .L_10)
.L_10:
        /*0004*/ 	.word	0x00000082


	//----- nvinfo : EIATTR_KPARAM_INFO
	.align		4
.L_11:
        /*0008*/ 	.byte	0x04, 0x17
        /*000a*/ 	.short	(.L_13 - .L_12)
.L_12:
        /*000c*/ 	.word	0x00000000
        /*0010*/ 	.short	0x000a
        /*0012*/ 	.short	0x003c
        /*0014*/ 	.byte	0x00, 0xf0, 0x11, 0x00


	//----- nvinfo : EIATTR_KPARAM_INFO
	.align		4
.L_13:
        /*0018*/ 	.byte	0x04, 0x17
        /*001a*/ 	.short	(.L_15 - .L_14)
.L_14:
        /*001c*/ 	.word	0x00000000
        /*0020*/ 	.short	0x0009
        /*0022*/ 	.short	0x0038
        /*0024*/ 	.byte	0x00, 0xf0, 0x11, 0x00


	//----- nvinfo : EIATTR_KPARAM_INFO
	.align		4
.L_15:
        /*0028*/ 	.byte	0x04, 0x17
        /*002a*/ 	.short	(.L_17 - .L_16)
.L_16:
        /*002c*/ 	.word	0x00000000
        /*0030*/ 	.short	0x0008
        /*0032*/ 	.short	0x0034
        /*0034*/ 	.byte	0x00, 0xf0, 0x11, 0x00


	//----- nvinfo : EIATTR_KPARAM_INFO
	.align		4
.L_17:
        /*0038*/ 	.byte	0x04, 0x17
        /*003a*/ 	.short	(.L_19 - .L_18)
.L_18:
        /*003c*/ 	.word	0x00000000
        /*0040*/ 	.short	0x0007
        /*0042*/ 	.short	0x0030
        /*0044*/ 	.byte	0x00, 0xf0, 0x11, 0x00


	//----- nvinfo : EIATTR_KPARAM_INFO
	.align		4
.L_19:
        /*0048*/ 	.byte	0x04, 0x17
        /*004a*/ 	.short	(.L_21 - .L_20)
.L_20:
        /*004c*/ 	.word	0x00000000
        /*0050*/ 	.short	0x0006
        /*0052*/ 	.short	0x0028
        /*0054*/ 	.byte	0x00, 0xf0, 0x21, 0x00


	//----- nvinfo : EIATTR_KPARAM_INFO
	.align		4
.L_21:
        /*0058*/ 	.byte	0x04, 0x17
        /*005a*/ 	.short	(.L_23 - .L_22)
.L_22:
        /*005c*/ 	.word	0x00000000
        /*0060*/ 	.short	0x0005
        /*0062*/ 	.short	0x0020
        /*0064*/ 	.byte	0x00, 0xf0, 0x21, 0x00


	//----- nvinfo : EIATTR_KPARAM_INFO
	.align		4
.L_23:
        /*0068*/ 	.byte	0x04, 0x17
        /*006a*/ 	.short	(.L_25 - .L_24)
.L_24:
        /*006c*/ 	.word	0x00000000
        /*0070*/ 	.short	0x0004
        /*0072*/ 	.short	0x0018
        /*0074*/ 	.byte	0x00, 0xf0, 0x21, 0x00


	//----- nvinfo : EIATTR_KPARAM_INFO
	.align		4
.L_25:
        /*0078*/ 	.byte	0x04, 0x17
        /*007a*/ 	.short	(.L_27 - .L_26)
.L_26:
        /*007c*/ 	.word	0x00000000
        /*0080*/ 	.short	0x0003
        /*0082*/ 	.short	0x0014
        /*0084*/ 	.byte	0x00, 0xf0, 0x11, 0x00


	//----- nvinfo : EIATTR_KPARAM_INFO
	.align		4
.L_27:
        /*0088*/ 	.byte	0x04, 0x17
        /*008a*/ 	.short	(.L_29 - .L_28)
.L_28:
        /*008c*/ 	.word	0x00000000
        /*0090*/ 	.short	0x0002
        /*0092*/ 	.short	0x0010
        /*0094*/ 	.byte	0x00, 0xf0, 0x11, 0x00


	//----- nvinfo : EIATTR_KPARAM_INFO
	.align		4
.L_29:
        /*0098*/ 	.byte	0x04, 0x17
        /*009a*/ 	.short	(.L_31 - .L_30)
.L_30:
        /*009c*/ 	.word	0x00000000
        /*00a0*/ 	.short	0x0001
        /*00a2*/ 	.short	0x0008
        /*00a4*/ 	.byte	0x00, 0xf5, 0x21, 0x00


	//----- nvinfo : EIATTR_KPARAM_INFO
	.align		4
.L_31:
        /*00a8*/ 	.byte	0x04, 0x17
        /*00aa*/ 	.short	(.L_33 - .L_32)
.L_32:
        /*00ac*/ 	.word	0x00000000
        /*00b0*/ 	.short	0x0000
        /*00b2*/ 	.short	0x0000
        /*00b4*/ 	.byte	0x00, 0xf5, 0x21, 0x00


	//----- nvinfo : EIATTR_SPARSE_MMA_MASK
	.align		4
.L_33:
        /*00b8*/ 	.byte	0x03, 0x50
        /*00ba*/ 	.short	0x0000


	//----- nvinfo : EIATTR_MAXREG_COUNT
	.align		4
        /*00bc*/ 	.byte	0x03, 0x1b
        /*00be*/ 	.short	0x00ff


	//----- nvinfo : EIATTR_MERCURY_ISA_VERSION
	.align		4
        /*00c0*/ 	.byte	0x03, 0x5f
        /*00c2*/ 	.short	0x0101


	//----- nvinfo : EIATTR_VRC_CTA_INIT_COUNT
	.align		4
        /*00c4*/ 	.byte	0x02, 0x4a
	.zero		1
	.zero		1


	//----- nvinfo : EIATTR_EXIT_INSTR_OFFSETS
	.align		4
        /*00c8*/ 	.byte	0x04, 0x1c
        /*00ca*/ 	.short	(.L_35 - .L_34)


	//   ....[0]....
.L_34:
        /*00cc*/ 	.word	0x000000c0


	//   ....[1]....
        /*00d0*/ 	.word	0x00001280


	//----- nvinfo : EIATTR_CRS_STACK_SIZE
	.align		4
.L_35:
        /*00d4*/ 	.byte	0x04, 0x1e
        /*00d6*/ 	.short	(.L_37 - .L_36)
.L_36:
        /*00d8*/ 	.word	0x00000000


	//----- nvinfo : EIATTR_CBANK_PARAM_SIZE
	.align		4
.L_37:
        /*00dc*/ 	.byte	0x03, 0x19
        /*00de*/ 	.short	0x0040


	//----- nvinfo : EIATTR_PARAM_CBANK
	.align		4
        /*00e0*/ 	.byte	0x04, 0x0a
        /*00e2*/ 	.short	(.L_39 - .L_38)
	.align		4
.L_38:
        /*00e4*/ 	.word	index@(.nv.constant0.mandelbrotAutoPrecise01)
        /*00e8*/ 	.short	0x0380
        /*00ea*/ 	.short	0x0040


	//----- nvinfo : EIATTR_SW_WAR
	.align		4
.L_39:
        /*00ec*/ 	.byte	0x04, 0x36
        /*00ee*/ 	.short	(.L_41 - .L_40)
.L_40:
        /*00f0*/ 	.word	0x00000008
.L_41:


//--------------------- .nv.callgraph             --------------------------
	.section	.nv.callgraph,"",@"SHT_CUDA_CALLGRAPH"
	.align	4
	.sectionentsize	8
	.align		4
        /*0000*/ 	.word	0x00000000
	.align		4
        /*0004*/ 	.word	0xffffffff
	.align		4
        /*0008*/ 	.word	0x00000000
	.align		4
        /*000c*/ 	.word	0xfffffffe
	.align		4
        /*0010*/ 	.word	0x00000000
	.align		4
        /*0014*/ 	.word	0xfffffffd
	.align		4
        /*0018*/ 	.word	0x00000000
	.align		4
        /*001c*/ 	.word	0xfffffffc


//--------------------- .text.mandelbrotAutoPrecise01 --------------------------
	.section	.text.mandelbrotAutoPrecise01,"ax",@progbits
	.align	128
        .global         mandelbrotAutoPrecise01
        .type           mandelbrotAutoPrecise01,@function
        .size           mandelbrotAutoPrecise01,(.L_x_34 - mandelbrotAutoPrecise01)
        .other          mandelbrotAutoPrecise01,@"STO_CUDA_ENTRY STV_DEFAULT"
mandelbrotAutoPrecise01:
.text.mandelbrotAutoPrecise01:
[----:B------:R-:W-:Y:S01]  /*0000*/  LDC R1, c[0x0][0x37c] ;  /* 0x0000df00ff017b82 */ /* 0x000fe20000000800 */
[----:B------:R-:W0:Y:S07]  /*0010*/  S2R R5, SR_TID.Y ;  /* 0x0000000000057919 */ /* 0x000e2e0000002200 */
[----:B------:R-:W1:Y:S01]  /*0020*/  LDC R3, c[0x0][0x360] ;  /* 0x0000d800ff037b82 */ /* 0x000e620000000800 */
[----:B------:R-:W2:Y:S01]  /*0030*/  LDCU.64 UR6, c[0x0][0x390] ;  /* 0x00007200ff0677ac */ /* 0x000ea20008000a00 */
[----:B------:R-:W1:Y:S06]  /*0040*/  S2R R0, SR_TID.X ;  /* 0x0000000000007919 */ /* 0x000e6c0000002100 */
[----:B------:R-:W0:Y:S08]  /*0050*/  S2UR UR5, SR_CTAID.Y ;  /* 0x00000000000579c3 */ /* 0x000e300000002600 */
[----:B------:R-:W0:Y:S08]  /*0060*/  LDC R2, c[0x0][0x364] ;  /* 0x0000d900ff027b82 */ /* 0x000e300000000800 */
[----:B------:R-:W1:Y:S01]  /*0070*/  S2UR UR4, SR_CTAID.X ;  /* 0x00000000000479c3 */ /* 0x000e620000002500 */
[----:B0-----:R-:W-:-:S05]  /*0080*/  IMAD R2, R2, UR5, R5 ;  /* 0x0000000502027c24 */ /* 0x001fca000f8e0205 */
[----:B--2---:R-:W-:Y:S01]  /*0090*/  ISETP.GE.AND P0, PT, R2, UR7, PT ;  /* 0x0000000702007c0c */ /* 0x004fe2000bf06270 */
[----:B-1----:R-:W-:-:S05]  /*00a0*/  IMAD R3, R3, UR4, R0 ;  /* 0x0000000403037c24 */ /* 0x002fca000f8e0200 */
[----:B------:R-:W-:-:S13]  /*00b0*/  ISETP.GE.OR P0, PT, R3, UR6, P0 ;  /* 0x0000000603007c0c */ /* 0x000fda0008706670 */
[----:B------:R-:W-:Y:S05]  /*00c0*/  @P0 EXIT ;  /* 0x000000000000094d */ /* 0x000fea0003800000 */
[----:B------:R-:W0:Y:S01]  /*00d0*/  LDC.64 R4, c[0x0][0x398] ;  /* 0x0000e600ff047b82 */ /* 0x000e220000000a00 */
[----:B------:R-:W1:Y:S01]  /*00e0*/  LDCU UR4, c[0x0][0x3b0] ;  /* 0x00007600ff0477ac */ /* 0x000e620008000800 */
[----:B------:R-:W2:Y:S01]  /*00f0*/  LDCU UR5, c[0x0][0x3bc] ;  /* 0x00007780ff0577ac */ /* 0x000ea20008000800 */
[----:B-1----:R-:W-:-:S04]  /*0100*/  UISETP.LT.AND UP0, UPT, UR4, 0x3e8, UPT ;  /* 0x000003e80400788c */ /* 0x002fc8000bf01270 */
[----:B------:R-:W-:Y:S01]  /*0110*/  USEL UR4, UR4, 0x3e8, UP0 ;  /* 0x000003e804047887 */ /* 0x000fe20008000000 */
[----:B0-----:R-:W-:-:S03]  /*0120*/  DADD R4, R4, 1 ;  /* 0x3ff0000004047429 */ /* 0x001fc60000000000 */
[----:B------:R-:W-:-:S04]  /*0130*/  UISETP.LT.AND UP0, UPT, UR4, 0x1, UPT ;  /* 0x000000010400788c */ /* 0x000fc8000bf01270 */
[----:B------:R-:W-:-:S03]  /*0140*/  USEL UR4, UR4, 0x1, !UP0 ;  /* 0x0000000104047887 */ /* 0x000fc6000c000000 */
[----:B------:R-:W-:Y:S01]  /*0150*/  ISETP.GT.AND P0, PT, R5, 0xfffff, PT ;  /* 0x000fffff0500780c */ /* 0x000fe20003f04270 */
[--C-:B------:R-:W-:Y:S02]  /*0160*/  IMAD.MOV.U32 R6, RZ, RZ, R4.reuse ;  /* 0x000000ffff067224 */ /* 0x100fe400078e0004 */
[----:B------:R-:W-:Y:S02]  /*0170*/  IMAD.MOV.U32 R7, RZ, RZ, R5 ;  /* 0x000000ffff077224 */ /* 0x000fe400078e0005 */
[----:B------:R-:W-:Y:S02]  /*0180*/  IMAD.MOV.U32 R8, RZ, RZ, R4 ;  /* 0x000000ffff087224 */ /* 0x000fe400078e0004 */
[----:B--2---:R-:W-:-:S06]  /*0190*/  IMAD.U32 R4, RZ, RZ, UR5 ;  /* 0x00000005ff047e24 */ /* 0x004fcc000f8e00ff */
[----:B------:R-:W-:-:S10]  /*01a0*/  @!P0 DMUL R6, R6, 1.80143985094819840000e+16 ;  /* 0x4350000006068828 */ /* 0x000fd40000000000 */
[----:B------:R-:W-:Y:S02]  /*01b0*/  @!P0 IMAD.MOV.U32 R5, RZ, RZ, R7 ;  /* 0x000000ffff058224 */ /* 0x000fe400078e0007 */
[----:B------:R-:W-:Y:S02]  /*01c0*/  @!P0 IMAD.MOV.U32 R8, RZ, RZ, R6 ;  /* 0x000000ffff088224 */ /* 0x000fe400078e0006 */
[----:B------:R-:W-:-:S05]  /*01d0*/  VIADD R0, R5, 0xffffffff ;  /* 0xffffffff05007836 */ /* 0x000fca0000000000 */
[----:B------:R-:W-:Y:S01]  /*01e0*/  ISETP.GT.U32.AND P1, PT, R0, 0x7feffffe, PT ;  /* 0x7feffffe0000780c */ /* 0x000fe20003f24070 */
[----:B------:R-:W-:Y:S02]  /*01f0*/  IMAD.MOV.U32 R0, RZ, RZ, -0x3ff ;  /* 0xfffffc01ff007424 */ /* 0x000fe400078e00ff */
[----:B------:R-:W-:-:S10]  /*0200*/  @!P0 IMAD.MOV.U32 R0, RZ, RZ, -0x435 ;  /* 0xfffffbcbff008424 */ /* 0x000fd400078e00ff */
[----:B------:R-:W-:Y:S05]  /*0210*/  @P1 BRA `(.L_x_0) ;  /* 0x0000000400041947 */ /* 0x000fea0003800000 */
[----:B------:R-:W-:Y:S01]  /*0220*/  LOP3.LUT R6, R5, 0xfffff, RZ, 0xc0, !PT ;  /* 0x000fffff05067812 */ /* 0x000fe200078ec0ff */
[----:B------:R-:W-:Y:S01]  /*0230*/  IMAD.MOV.U32 R16, RZ, RZ, -0x748574fc ;  /* 0x8b7a8b04ff107424 */ /* 0x000fe200078e00ff */
[----:B------:R-:W-:Y:S01]  /*0240*/  UMOV UR8, 0x3ae80f1e ;  /* 0x3ae80f1e00087882 */ /* 0x000fe20000000000 */
[----:B------:R-:W-:Y:S01]  /*0250*/  IMAD.MOV.U32 R17, RZ, RZ, 0x3ed0ee25 ;  /* 0x3ed0ee25ff117424 */ /* 0x000fe200078e00ff */
[----:B------:R-:W-:Y:S01]  /*0260*/  LOP3.LUT R7, R6, 0x3ff00000, RZ, 0xfc, !PT ;  /* 0x3ff0000006077812 */ /* 0x000fe200078efcff */
[----:B------:R-:W-:Y:S01]  /*0270*/  IMAD.MOV.U32 R6, RZ, RZ, R8 ;  /* 0x000000ffff067224 */ /* 0x000fe200078e0008 */
[----:B------:R-:W-:Y:S01]  /*0280*/  UMOV UR9, 0x3eb1380b ;  /* 0x3eb1380b00097882 */ /* 0x000fe20000000000 */
[----:B------:R-:W-:Y:S01]  /*0290*/  IMAD.MOV.U32 R8, RZ, RZ, RZ ;  /* 0x000000ffff087224 */ /* 0x000fe200078e00ff */
[----:B------:R-:W-:Y:S01]  /*02a0*/  ISETP.GE.U32.AND P0, PT, R7, 0x3ff6a09f, PT ;  /* 0x3ff6a09f0700780c */ /* 0x000fe20003f06070 */
[----:B------:R-:W-:Y:S01]  /*02b0*/  IMAD.MOV.U32 R21, RZ, RZ, 0x43300000 ;  /* 0x43300000ff157424 */ /* 0x000fe200078e00ff */
[----:B------:R-:W-:Y:S01]  /*02c0*/  LEA.HI R0, R5, R0, RZ, 0xc ;  /* 0x0000000005007211 */ /* 0x000fe200078f60ff */
[----:B------:R-:W-:Y:S01]  /*02d0*/  UMOV UR10, 0x80000000 ;  /* 0x80000000000a7882 */ /* 0x000fe20000000000 */
[----:B------:R-:W-:-:S09]  /*02e0*/  UMOV UR11, 0x43300000 ;  /* 0x43300000000b7882 */ /* 0x000fd20000000000 */
[----:B------:R-:W-:Y:S02]  /*02f0*/  @P0 VIADD R9, R7, 0xfff00000 ;  /* 0xfff0000007090836 */ /* 0x000fe40000000000 */
[----:B------:R-:W-:Y:S02]  /*0300*/  @P0 VIADD R0, R0, 0x1 ;  /* 0x0000000100000836 */ /* 0x000fe40000000000 */
[----:B------:R-:W-:-:S03]  /*0310*/  @P0 IMAD.MOV.U32 R7, RZ, RZ, R9 ;  /* 0x000000ffff070224 */ /* 0x000fc600078e0009 */
[----:B------:R-:W-:-:S03]  /*0320*/  LOP3.LUT R20, R0, 0x80000000, RZ, 0x3c, !PT ;  /* 0x8000000000147812 */ /* 0x000fc600078e3cff */
[C---:B------:R-:W-:Y:S02]  /*0330*/  DADD R14, R6.reuse, 1 ;  /* 0x3ff00000060e7429 */ /* 0x040fe40000000000 */
[----:B------:R-:W-:-:S04]  /*0340*/  DADD R6, R6, -1 ;  /* 0xbff0000006067429 */ /* 0x000fc80000000000 */
[----:B------:R-:W0:Y:S02]  /*0350*/  MUFU.RCP64H R9, R15 ;  /* 0x0000000f00097308 */ /* 0x000e240000001800 */
[----:B0-----:R-:W-:-:S08]  /*0360*/  DFMA R10, -R14, R8, 1 ;  /* 0x3ff000000e0a742b */ /* 0x001fd00000000108 */
[----:B------:R-:W-:-:S08]  /*0370*/  DFMA R10, R10, R10, R10 ;  /* 0x0000000a0a0a722b */ /* 0x000fd0000000000a */
[----:B------:R-:W-:-:S08]  /*0380*/  DFMA R8, R8, R10, R8 ;  /* 0x0000000a0808722b */ /* 0x000fd00000000008 */
[----:B------:R-:W-:-:S08]  /*0390*/  DMUL R10, R6, R8 ;  /* 0x00000008060a7228 */ /* 0x000fd00000000000 */
[----:B------:R-:W-:-:S08]  /*03a0*/  DFMA R10, R6, R8, R10 ;  /* 0x00000008060a722b */ /* 0x000fd0000000000a */
[----:B------:R-:W-:Y:S02]  /*03b0*/  DMUL R12, R10, R10 ;  /* 0x0000000a0a0c7228 */ /* 0x000fe40000000000 */
[----:B------:R-:W-:-:S06]  /*03c0*/  DADD R18, R6, -R10 ;  /* 0x0000000006127229 */ /* 0x000fcc000000080a */
[----:B------:R-:W-:Y:S01]  /*03d0*/  DFMA R14, R12, UR8, R16 ;  /* 0x000000080c0e7c2b */ /* 0x000fe20008000010 */
[----:B------:R-:W-:Y:S01]  /*03e0*/  UMOV UR8, 0x9f02676f ;  /* 0x9f02676f00087882 */ /* 0x000fe20000000000 */
[----:B------:R-:W-:Y:S01]  /*03f0*/  UMOV UR9, 0x3ef3b266 ;  /* 0x3ef3b26600097882 */ /* 0x000fe20000000000 */
[----:B------:R-:W-:-:S05]  /*0400*/  DADD R18, R18, R18 ;  /* 0x0000000012127229 */ /* 0x000fca0000000012 */
[----:B------:R-:W-:Y:S01]  /*0410*/  DFMA R14, R12, R14, UR8 ;  /* 0x000000080c0e7e2b */ /* 0x000fe2000800000e */
[----:B------:R-:W-:Y:S01]  /*0420*/  UMOV UR8, 0xa9ab0956 ;  /* 0xa9ab095600087882 */ /* 0x000fe20000000000 */
[----:B------:R-:W-:Y:S01]  /*0430*/  UMOV UR9, 0x3f1745cb ;  /* 0x3f1745cb00097882 */ /* 0x000fe20000000000 */
[----:B------:R-:W-:-:S05]  /*0440*/  DFMA R18, R6, -R10, R18 ;  /* 0x8000000a0612722b */ /* 0x000fca0000000012 */
[----:B------:R-:W-:Y:S01]  /*0450*/  DFMA R14, R12, R14, UR8 ;  /* 0x000000080c0e7e2b */ /* 0x000fe2000800000e */
[----:B------:R-:W-:Y:S01]  /*0460*/  UMOV UR8, 0x2d1b5154 ;  /* 0x2d1b515400087882 */ /* 0x000fe20000000000 */
[----:B------:R-:W-:Y:S01]  /*0470*/  UMOV UR9, 0x3f3c71c7 ;  /* 0x3f3c71c700097882 */ /* 0x000fe20000000000 */
[----:B------:R-:W-:-:S05]  /*0480*/  DMUL R18, R8, R18 ;  /* 0x0000001208127228 */ /* 0x000fca0000000000 */
[----:B------:R-:W-:Y:S01]  /*0490*/  DFMA R14, R12, R14, UR8 ;  /* 0x000000080c0e7e2b */ /* 0x000fe2000800000e */
[----:B------:R-:W-:Y:S01]  /*04a0*/  UMOV UR8, 0x923be72d ;  /* 0x923be72d00087882 */ /* 0x000fe20000000000 */
[----:B------:R-:W-:-:S06]  /*04b0*/  UMOV UR9, 0x3f624924 ;  /* 0x3f62492400097882 */ /* 0x000fcc0000000000 */
[----:B------:R-:W-:Y:S01]  /*04c0*/  DFMA R16, R12, R14, UR8 ;  /* 0x000000080c107e2b */ /* 0x000fe2000800000e */
[----:B------:R-:W-:Y:S01]  /*04d0*/  UMOV UR8, 0x9999a3c4 ;  /* 0x9999a3c400087882 */ /* 0x000fe20000000000 */
[----:B------:R-:W-:Y:S01]  /*04e0*/  UMOV UR9, 0x3f899999 ;  /* 0x3f89999900097882 */ /* 0x000fe20000000000 */
[----:B------:R-:W-:Y:S01]  /*04f0*/  DADD R14, R20, -UR10 ;  /* 0x8000000a140e7e29 */ /* 0x000fe20008000000 */
[----:B------:R-:W-:Y:S01]  /*0500*/  UMOV UR10, 0xfefa39ef ;  /* 0xfefa39ef000a7882 */ /* 0x000fe20000000000 */
[----:B------:R-:W-:-:S03]  /*0510*/  UMOV UR11, 0x3fe62e42 ;  /* 0x3fe62e42000b7882 */ /* 0x000fc60000000000 */
[----:B------:R-:W-:Y:S01]  /*0520*/  DFMA R16, R12, R16, UR8 ;  /* 0x000000080c107e2b */ /* 0x000fe20008000010 */
[----:B------:R-:W-:Y:S01]  /*0530*/  UMOV UR8, 0x55555554 ;  /* 0x5555555400087882 */ /* 0x000fe20000000000 */
[----:B------:R-:W-:Y:S01]  /*0540*/  UMOV UR9, 0x3fb55555 ;  /* 0x3fb5555500097882 */ /* 0x000fe20000000000 */
[----:B------:R-:W-:-:S05]  /*0550*/  DFMA R6, R14, UR10, R10 ;  /* 0x0000000a0e067c2b */ /* 0x000fca000800000a */
[----:B------:R-:W-:Y:S01]  /*0560*/  DFMA R16, R12, R16, UR8 ;  /* 0x000000080c107e2b */ /* 0x000fe20008000010 */
[----:B------:R-:W-:Y:S01]  /*0570*/  UMOV UR8, 0xfefa39ef ;  /* 0xfefa39ef00087882 */ /* 0x000fe20000000000 */
[----:B------:R-:W-:Y:S02]  /*0580*/  UMOV UR9, 0x3fe62e42 ;  /* 0x3fe62e4200097882 */ /* 0x000fe40000000000 */
[----:B------:R-:W-:Y:S01]  /*0590*/  DFMA R20, R14, -UR8, R6 ;  /* 0x800000080e147c2b */ /* 0x000fe20008000006 */
[----:B------:R-:W-:Y:S01]  /*05a0*/  UMOV UR8, 0x3b39803f ;  /* 0x3b39803f00087882 */ /* 0x000fe20000000000 */
[----:B------:R-:W-:Y:S02]  /*05b0*/  UMOV UR9, 0x3c7abc9e ;  /* 0x3c7abc9e00097882 */ /* 0x000fe40000000000 */
[----:B------:R-:W-:-:S04]  /*05c0*/  DMUL R16, R12, R16 ;  /* 0x000000100c107228 */ /* 0x000fc80000000000 */
[----:B------:R-:W-:-:S04]  /*05d0*/  DADD R20, -R10, R20 ;  /* 0x000000000a147229 */ /* 0x000fc80000000114 */
[----:B------:R-:W-:-:S08]  /*05e0*/  DFMA R16, R10, R16, R18 ;  /* 0x000000100a10722b */ /* 0x000fd00000000012 */
[----:B------:R-:W-:-:S08]  /*05f0*/  DADD R16, R16, -R20 ;  /* 0x0000000010107229 */ /* 0x000fd00000000814 */
[----:B------:R-:W-:-:S08]  /*0600*/  DFMA R16, R14, UR8, R16 ;  /* 0x000000080e107c2b */ /* 0x000fd00008000010 */
[----:B------:R-:W-:Y:S01]  /*0610*/  DADD R6, R6, R16 ;  /* 0x0000000006067229 */ /* 0x000fe20000000010 */
[----:B------:R-:W-:Y:S10]  /*0620*/  BRA `(.L_x_1) ;  /* 0x0000000000187947 */ /* 0x000ff40003800000 */
.L_x_0:
[----:B------:R-:W-:Y:S01]  /*0630*/  IMAD.MOV.U32 R8, RZ, RZ, 0x0 ;  /* 0x00000000ff087424 */ /* 0x000fe200078e00ff */
[----:B------:R-:W-:Y:S01]  /*0640*/  LOP3.LUT P0, RZ, R7, 0x7fffffff, RZ, 0xc0, !PT ;  /* 0x7fffffff07ff7812 */ /* 0x000fe2000780c0ff */
[----:B------:R-:W-:-:S06]  /*0650*/  IMAD.MOV.U32 R9, RZ, RZ, 0x7ff00000 ;  /* 0x7ff00000ff097424 */ /* 0x000fcc00078e00ff */
[----:B------:R-:W-:-:S10]  /*0660*/  DFMA R8, R6, R8, +INF ;  /* 0x7ff000000608742b */ /* 0x000fd40000000008 */
[----:B------:R-:W-:Y:S02]  /*0670*/  FSEL R6, R8, RZ, P0 ;  /* 0x000000ff08067208 */ /* 0x000fe40000000000 */
[----:B------:R-:W-:-:S07]  /*0680*/  FSEL R7, R9, -QNAN , P0 ;  /* 0xfff0000009077808 */ /* 0x000fce0000000000 */
.L_x_1:
[----:B------:R-:W0:Y:S01]  /*0690*/  I2F.F64 R10, UR6 ;  /* 0x00000006000a7d12 */ /* 0x000e220008201c00 */
[----:B------:R-:W-:Y:S01]  /*06a0*/  IMAD.MOV.U32 R8, RZ, RZ, 0x1 ;  /* 0x00000001ff087424 */ /* 0x000fe200078e00ff */
[----:B------:R-:W-:Y:S01]  /*06b0*/  BSSY.RECONVERGENT B0, `(.L_x_2) ;  /* 0x000001b000007945 */ /* 0x000fe20003800200 */
[----:B0-----:R-:W-:-:S06]  /*06c0*/  DMUL R10, R10, 0.5 ;  /* 0x3fe000000a0a7828 */ /* 0x001fcc0000000000 */
[----:B------:R-:W0:Y:S02]  /*06d0*/  MUFU.RCP64H R9, R11 ;  /* 0x0000000b00097308 */ /* 0x000e240000001800 */
[----:B0-----:R-:W-:-:S08]  /*06e0*/  DFMA R12, -R10, R8, 1 ;  /* 0x3ff000000a0c742b */ /* 0x001fd00000000108 */
[----:B------:R-:W-:Y:S02]  /*06f0*/  DFMA R14, R12, R12, R12 ;  /* 0x0000000c0c0e722b */ /* 0x000fe4000000000c */
[----:B------:R-:W0:Y:S06]  /*0700*/  I2F.F64 R12, R3 ;  /* 0x00000003000c7312 */ /* 0x000e2c0000201c00 */
[----:B------:R-:W-:-:S08]  /*0710*/  DFMA R14, R8, R14, R8 ;  /* 0x0000000e080e722b */ /* 0x000fd00000000008 */
[----:B------:R-:W-:Y:S02]  /*0720*/  DFMA R8, -R10, R14, 1 ;  /* 0x3ff000000a08742b */ /* 0x000fe4000000010e */
[----:B0-----:R-:W-:-:S06]  /*0730*/  DADD R12, R12, -R10 ;  /* 0x000000000c0c7229 */ /* 0x001fcc000000080a */
[----:B------:R-:W-:Y:S02]  /*0740*/  DFMA R16, R14, R8, R14 ;  /* 0x000000080e10722b */ /* 0x000fe4000000000e */
[----:B------:R-:W0:Y:S02]  /*0750*/  I2F.F64.U32 R8, UR4 ;  /* 0x0000000400087d12 */ /* 0x000e240008201800 */
[----:B------:R-:W-:-:S04]  /*0760*/  FSETP.GEU.AND P1, PT, |R13|, 6.5827683646048100446e-37, PT ;  /* 0x036000000d00780b */ /* 0x000fc80003f2e200 */
[----:B------:R-:W-:-:S08]  /*0770*/  DMUL R18, R12, R16 ;  /* 0x000000100c127228 */ /* 0x000fd00000000000 */
[----:B------:R-:W-:Y:S02]  /*0780*/  DFMA R20, -R10, R18, R12 ;  /* 0x000000120a14722b */ /* 0x000fe4000000010c */
[----:B0-----:R-:W-:-:S06]  /*0790*/  DMUL R14, R8, R6 ;  /* 0x00000006080e7228 */ /* 0x001fcc0000000000 */
[----:B------:R-:W-:Y:S01]  /*07a0*/  DFMA R8, R16, R20, R18 ;  /* 0x000000141008722b */ /* 0x000fe20000000012 */
[----:B------:R-:W0:Y:S09]  /*07b0*/  F2I.F64.TRUNC R5, R14 ;  /* 0x0000000e00057311 */ /* 0x000e32000030d100 */
[----:B------:R-:W-:-:S05]  /*07c0*/  FFMA R0, RZ, R11, R9 ;  /* 0x0000000bff007223 */ /* 0x000fca0000000009 */
[----:B------:R-:W-:Y:S01]  /*07d0*/  FSETP.GT.AND P0, PT, |R0|, 1.469367938527859385e-39, PT ;  /* 0x001000000000780b */ /* 0x000fe20003f04200 */
[----:B0-----:R-:W-:-:S12]  /*07e0*/  VIADD R6, R5, 0x64 ;  /* 0x0000006405067836 */ /* 0x001fd80000000000 */
[----:B------:R-:W-:Y:S05]  /*07f0*/  @P0 BRA P1, `(.L_x_3) ;  /* 0x0000000000180947 */ /* 0x000fea0000800000 */
[----:B------:R-:W-:Y:S01]  /*0800*/  IMAD.MOV.U32 R8, RZ, RZ, R12 ;  /* 0x000000ffff087224 */ /* 0x000fe200078e000c */
[----:B------:R-:W-:Y:S01]  /*0810*/  MOV R0, 0x840 ;  /* 0x0000084000007802 */ /* 0x000fe20000000f00 */
[----:B------:R-:W-:-:S07]  /*0820*/  IMAD.MOV.U32 R9, RZ, RZ, R13 ;  /* 0x000000ffff097224 */ /* 0x000fce00078e000d */
[----:B------:R-:W-:Y:S05]  /*0830*/  CALL.REL.NOINC `($__internal_0_$__cuda_sm20_div_rn_f64_full) ;  /* 0x0000000800947944 */ /* 0x000fea0003c00000 */
[----:B------:R-:W-:Y:S02]  /*0840*/  IMAD.MOV.U32 R8, RZ, RZ, R10 ;  /* 0x000000ffff087224 */ /* 0x000fe400078e000a */
[----:B------:R-:W-:-:S07]  /*0850*/  IMAD.MOV.U32 R9, RZ, RZ, R11 ;  /* 0x000000ffff097224 */ /* 0x000fce00078e000b */
.L_x_3:
[----:B------:R-:W-:Y:S05]  /*0860*/  BSYNC.RECONVERGENT B0 ;  /* 0x0000000000007941 */ /* 0x000fea0003800200 */
.L_x_2:
[----:B------:R-:W0:Y:S01]  /*0870*/  LDCU UR4, c[0x0][0x39c] ;  /* 0x00007380ff0477ac */ /* 0x000e220008000800 */
[----:B------:R-:W1:Y:S01]  /*0880*/  LDC.64 R16, c[0x0][0x398] ;  /* 0x0000e600ff107b82 */ /* 0x000e620000000a00 */
[----:B------:R-:W-:Y:S01]  /*0890*/  IMAD.MOV.U32 R10, RZ, RZ, 0x1 ;  /* 0x00000001ff0a7424 */ /* 0x000fe200078e00ff */
[----:B------:R-:W-:Y:S01]  /*08a0*/  FSETP.GEU.AND P1, PT, |R9|, 6.5827683646048100446e-37, PT ;  /* 0x036000000900780b */ /* 0x000fe20003f2e200 */
[----:B------:R-:W-:Y:S01]  /*08b0*/  BSSY.RECONVERGENT B0, `(.L_x_4) ;  /* 0x0000014000007945 */ /* 0x000fe20003800200 */
[----:B0-----:R-:W1:Y:S03]  /*08c0*/  MUFU.RCP64H R11, UR4 ;  /* 0x00000004000b7d08 */ /* 0x001e660008001800 */
[----:B-1----:R-:W-:-:S08]  /*08d0*/  DFMA R12, R10, -R16, 1 ;  /* 0x3ff000000a0c742b */ /* 0x002fd00000000810 */
[----:B------:R-:W-:-:S08]  /*08e0*/  DFMA R12, R12, R12, R12 ;  /* 0x0000000c0c0c722b */ /* 0x000fd0000000000c */
[----:B------:R-:W-:-:S08]  /*08f0*/  DFMA R12, R10, R12, R10 ;  /* 0x0000000c0a0c722b */ /* 0x000fd0000000000a */
[----:B------:R-:W-:-:S08]  /*0900*/  DFMA R10, R12, -R16, 1 ;  /* 0x3ff000000c0a742b */ /* 0x000fd00000000810 */
[----:B------:R-:W-:-:S08]  /*0910*/  DFMA R10, R12, R10, R12 ;  /* 0x0000000a0c0a722b */ /* 0x000fd0000000000c */
[----:B------:R-:W-:-:S08]  /*0920*/  DMUL R14, R10, R8 ;  /* 0x000000080a0e7228 */ /* 0x000fd00000000000 */
[----:B------:R-:W-:-:S08]  /*0930*/  DFMA R12, R14, -R16, R8 ;  /* 0x800000100e0c722b */ /* 0x000fd00000000008 */
[----:B------:R-:W-:-:S10]  /*0940*/  DFMA R14, R10, R12, R14 ;  /* 0x0000000c0a0e722b */ /* 0x000fd4000000000e */
[----:B------:R-:W-:-:S05]  /*0950*/  FFMA R0, RZ, UR4, R15 ;  /* 0x00000004ff007c23 */ /* 0x000fca000800000f */
[----:B------:R-:W-:-:S13]  /*0960*/  FSETP.GT.AND P0, PT, |R0|, 1.469367938527859385e-39, PT ;  /* 0x001000000000780b */ /* 0x000fda0003f04200 */
[----:B------:R-:W-:Y:S05]  /*0970*/  @P0 BRA P1, `(.L_x_5) ;  /* 0x00000000001c0947 */ /* 0x000fea0000800000 */
[----:B------:R-:W0:Y:S01]  /*0980*/  LDCU.64 UR4, c[0x0][0x398] ;  /* 0x00007300ff0477ac */ /* 0x000e220008000a00 */
[----:B------:R-:W-:Y:S01]  /*0990*/  MOV R0, 0x9d0 ;  /* 0x000009d000007802 */ /* 0x000fe20000000f00 */
[----:B0-----:R-:W-:Y:S02]  /*09a0*/  IMAD.U32 R10, RZ, RZ, UR4 ;  /* 0x00000004ff0a7e24 */ /* 0x001fe4000f8e00ff */
[----:B------:R-:W-:-:S07]  /*09b0*/  IMAD.U32 R11, RZ, RZ, UR5 ;  /* 0x00000005ff0b7e24 */ /* 0x000fce000f8e00ff */
[----:B------:R-:W-:Y:S05]  /*09c0*/  CALL.REL.NOINC `($__internal_0_$__cuda_sm20_div_rn_f64_full) ;  /* 0x0000000800307944 */ /* 0x000fea0003c00000 */
[----:B------:R-:W-:Y:S02]  /*09d0*/  IMAD.MOV.U32 R14, RZ, RZ, R10 ;  /* 0x000000ffff0e7224 */ /* 0x000fe400078e000a */
[----:B------:R-:W-:-:S07]  /*09e0*/  IMAD.MOV.U32 R15, RZ, RZ, R11 ;  /* 0x000000ffff0f7224 */ /* 0x000fce00078e000b */
.L_x_5:
[----:B------:R-:W-:Y:S05]  /*09f0*/  BSYNC.RECONVERGENT B0 ;  /* 0x0000000000007941 */ /* 0x000fea0003800200 */
.L_x_4:
[----:B------:R-:W0:Y:S01]  /*0a00*/  LDCU UR4, c[0x0][0x394] ;  /* 0x00007280ff0477ac */ /* 0x000e220008000800 */
[----:B------:R-:W-:Y:S01]  /*0a10*/  MOV R8, 0x1 ;  /* 0x0000000100087802 */ /* 0x000fe20000000f00 */
[----:B------:R-:W-:Y:S01]  /*0a20*/  BSSY.RECONVERGENT B0, `(.L_x_6) ;  /* 0x000001a000007945 */ /* 0x000fe20003800200 */
[----:B0-----:R-:W0:Y:S01]  /*0a30*/  I2F.F64.U32 R10, UR4 ;  /* 0x00000004000a7d12 */ /* 0x001e220008201800 */
[----:B------:R-:W1:Y:S01]  /*0a40*/  LDCU.64 UR4, c[0x0][0x3a0] ;  /* 0x00007400ff0477ac */ /* 0x000e620008000a00 */
[----:B0-----:R-:W-:Y:S02]  /*0a50*/  DMUL R10, R10, 0.5 ;  /* 0x3fe000000a0a7828 */ /* 0x001fe40000000000 */
[----:B-1----:R-:W-:-:S04]  /*0a60*/  DADD R14, R14, UR4 ;  /* 0x000000040e0e7e29 */ /* 0x002fc80008000000 */
[----:B------:R-:W0:Y:S02]  /*0a70*/  MUFU.RCP64H R9, R11 ;  /* 0x0000000b00097308 */ /* 0x000e240000001800 */
[----:B0-----:R-:W-:-:S08]  /*0a80*/  DFMA R12, -R10, R8, 1 ;  /* 0x3ff000000a0c742b */ /* 0x001fd00000000108 */
[----:B------:R-:W-:Y:S02]  /*0a90*/  DFMA R16, R12, R12, R12 ;  /* 0x0000000c0c10722b */ /* 0x000fe4000000000c */
[----:B------:R-:W0:Y:S06]  /*0aa0*/  I2F.F64.U32 R12, R2 ;  /* 0x00000002000c7312 */ /* 0x000e2c0000201800 */
[----:B------:R-:W-:-:S08]  /*0ab0*/  DFMA R16, R8, R16, R8 ;  /* 0x000000100810722b */ /* 0x000fd00000000008 */
[----:B------:R-:W-:Y:S02]  /*0ac0*/  DFMA R8, -R10, R16, 1 ;  /* 0x3ff000000a08742b */ /* 0x000fe40000000110 */
[----:B0-----:R-:W-:-:S06]  /*0ad0*/  DADD R12, R12, -R10 ;  /* 0x000000000c0c7229 */ /* 0x001fcc000000080a */
[----:B------:R-:W-:-:S04]  /*0ae0*/  DFMA R8, R16, R8, R16 ;  /* 0x000000081008722b */ /* 0x000fc80000000010 */
[----:B------:R-:W-:-:S04]  /*0af0*/  FSETP.GEU.AND P1, PT, |R13|, 6.5827683646048100446e-37, PT ;  /* 0x036000000d00780b */ /* 0x000fc80003f2e200 */
[----:B------:R-:W-:-:S08]  /*0b00*/  DMUL R16, R12, R8 ;  /* 0x000000080c107228 */ /* 0x000fd00000000000 */
[----:B------:R-:W-:-:S08]  /*0b10*/  DFMA R18, -R10, R16, R12 ;  /* 0x000000100a12722b */ /* 0x000fd0000000010c */
[----:B------:R-:W-:-:S10]  /*0b20*/  DFMA R8, R8, R18, R16 ;  /* 0x000000120808722b */ /* 0x000fd40000000010 */
[----:B------:R-:W-:-:S05]  /*0b30*/  FFMA R0, RZ, R11, R9 ;  /* 0x0000000bff007223 */ /* 0x000fca0000000009 */
[----:B------:R-:W-:-:S13]  /*0b40*/  FSETP.GT.AND P0, PT, |R0|, 1.469367938527859385e-39, PT ;  /* 0x001000000000780b */ /* 0x000fda0003f04200 */
[----:B------:R-:W-:Y:S05]  /*0b50*/  @P0 BRA P1, `(.L_x_7) ;  /* 0x0000000000180947 */ /* 0x000fea0000800000 */
[----:B------:R-:W-:Y:S01]  /*0b60*/  IMAD.MOV.U32 R8, RZ, RZ, R12 ;  /* 0x000000ffff087224 */ /* 0x000fe200078e000c */
[----:B------:R-:W-:Y:S01]  /*0b70*/  MOV R0, 0xba0 ;  /* 0x00000ba000007802 */ /* 0x000fe20000000f00 */
[----:B------:R-:W-:-:S07]  /*0b80*/  IMAD.MOV.U32 R9, RZ, RZ, R13 ;  /* 0x000000ffff097224 */ /* 0x000fce00078e000d */
[----:B------:R-:W-:Y:S05]  /*0b90*/  CALL.REL.NOINC `($__internal_0_$__cuda_sm20_div_rn_f64_full) ;  /* 0x0000000400bc7944 */ /* 0x000fea0003c00000 */
[----:B------:R-:W-:Y:S02]  /*0ba0*/  IMAD.MOV.U32 R8, RZ, RZ, R10 ;  /* 0x000000ffff087224 */ /* 0x000fe400078e000a */
[----:B------:R-:W-:-:S07]  /*0bb0*/  IMAD.MOV.U32 R9, RZ, RZ, R11 ;  /* 0x000000ffff097224 */ /* 0x000fce00078e000b */
.L_x_7:
[----:B------:R-:W-:Y:S05]  /*0bc0*/  BSYNC.RECONVERGENT B0 ;  /* 0x0000000000007941 */ /* 0x000fea0003800200 */
.L_x_6:
        /* <DEDUP_REMOVED lines=22> */
.L_x_9:
[----:B------:R-:W-:Y:S05]  /*0d30*/  BSYNC.RECONVERGENT B0 ;  /* 0x0000000000007941 */ /* 0x000fea0003800200 */
.L_x_8:
[----:B------:R-:W0:Y:S01]  /*0d40*/  LDCU.64 UR4, c[0x0][0x3a8] ;  /* 0x00007500ff0477ac */ /* 0x000e220008000a00 */
[----:B------:R-:W-:Y:S01]  /*0d50*/  ISETP.GE.AND P0, PT, R5, -0x63, PT ;  /* 0xffffff9d0500780c */ /* 0x000fe20003f06270 */
[----:B------:R-:W-:Y:S01]  /*0d60*/  IMAD.MOV.U32 R5, RZ, RZ, RZ ;  /* 0x000000ffff057224 */ /* 0x000fe200078e00ff */
[----:B0-----:R-:W-:-:S11]  /*0d70*/  DADD R10, R10, UR4 ;  /* 0x000000040a0a7e29 */ /* 0x001fd60008000000 */
[----:B------:R-:W-:Y:S05]  /*0d80*/  @!P0 BRA `(.L_x_10) ;  /* 0x0000000000488947 */ /* 0x000fea0003800000 */
[----:B------:R-:W-:Y:S01]  /*0d90*/  BSSY.RECONVERGENT B0, `(.L_x_10) ;  /* 0x0000011000007945 */ /* 0x000fe20003800200 */
[----:B------:R-:W-:Y:S01]  /*0da0*/  IMAD.MOV.U32 R5, RZ, RZ, RZ ;  /* 0x000000ffff057224 */ /* 0x000fe200078e00ff */
[----:B------:R-:W-:Y:S02]  /*0db0*/  CS2R R12, SRZ ;  /* 0x00000000000c7805 */ /* 0x000fe4000001ff00 */
[----:B------:R-:W-:Y:S02]  /*0dc0*/  CS2R R16, SRZ ;  /* 0x0000000000107805 */ /* 0x000fe4000001ff00 */
[----:B------:R-:W-:Y:S02]  /*0dd0*/  CS2R R8, SRZ ;  /* 0x0000000000087805 */ /* 0x000fe4000001ff00 */
[----:B------:R-:W-:-:S07]  /*0de0*/  CS2R R18, SRZ ;  /* 0x0000000000127805 */ /* 0x000fce000001ff00 */
.L_x_11:
[----:B------:R-:W-:Y:S01]  /*0df0*/  DADD R12, R16, -R12 ;  /* 0x00000000100c7229 */ /* 0x000fe2000000080c */
[----:B------:R-:W-:Y:S01]  /*0e00*/  VIADD R5, R5, 0x1 ;  /* 0x0000000105057836 */ /* 0x000fe20000000000 */
[----:B------:R-:W-:-:S04]  /*0e10*/  DADD R16, R18, R18 ;  /* 0x0000000012107229 */ /* 0x000fc80000000012 */
[----:B------:R-:W-:Y:S02]  /*0e20*/  ISETP.GE.AND P0, PT, R5, R6, PT ;  /* 0x000000060500720c */ /* 0x000fe40003f06270 */
[----:B------:R-:W-:Y:S02]  /*0e30*/  DADD R18, R14, R12 ;  /* 0x000000000e127229 */ /* 0x000fe4000000000c */
[----:B------:R-:W-:-:S06]  /*0e40*/  DFMA R8, R16, R8, R10 ;  /* 0x000000081008722b */ /* 0x000fcc000000000a */
[----:B------:R-:W-:Y:S02]  /*0e50*/  DMUL R16, R18, R18 ;  /* 0x0000001212107228 */ /* 0x000fe40000000000 */
[----:B------:R-:W-:-:S08]  /*0e60*/  DMUL R12, R8, R8 ;  /* 0x00000008080c7228 */ /* 0x000fd00000000000 */
[----:B------:R-:W-:-:S08]  /*0e70*/  DADD R20, R16, R12 ;  /* 0x0000000010147229 */ /* 0x000fd0000000000c */
[----:B------:R-:W-:-:S14]  /*0e80*/  DSETP.LE.AND P1, PT, R20, 4, PT ;  /* 0x401000001400742a */ /* 0x000fdc0003f23000 */
[----:B------:R-:W-:Y:S05]  /*0e90*/  @!P0 BRA P1, `(.L_x_11) ;  /* 0xfffffffc00d48947 */ /* 0x000fea000083ffff */
[----:B------:R-:W-:Y:S05]  /*0ea0*/  BSYNC.RECONVERGENT B0 ;  /* 0x0000000000007941 */ /* 0x000fea0003800200 */
.L_x_10:
[----:B------:R-:W0:Y:S01]  /*0eb0*/  LDCU UR4, c[0x0][0x390] ;  /* 0x00007200ff0477ac */ /* 0x000e220008000800 */
[----:B------:R-:W-:Y:S01]  /*0ec0*/  ISETP.NE.AND P0, PT, R5, R6, PT ;  /* 0x000000060500720c */ /* 0x000fe20003f05270 */
[----:B------:R-:W-:Y:S01]  /*0ed0*/  BSSY.RECONVERGENT B0, `(.L_x_12) ;  /* 0x0000037000007945 */ /* 0x000fe20003800200 */
[----:B------:R-:W1:Y:S11]  /*0ee0*/  LDCU.64 UR6, c[0x0][0x388] ;  /* 0x00007100ff0677ac */ /* 0x000e760008000a00 */
[----:B------:R-:W2:Y:S01]  /*0ef0*/  @!P0 LDC.U8 R7, c[0x0][0x3b4] ;  /* 0x0000ed00ff078b82 */ /* 0x000ea20000000000 */
[----:B0-----:R-:W-:Y:S01]  /*0f00*/  IMAD R2, R2, UR4, R3 ;  /* 0x0000000402027c24 */ /* 0x001fe2000f8e0203 */
[----:B------:R-:W2:Y:S06]  /*0f10*/  LDCU.64 UR4, c[0x0][0x358] ;  /* 0x00006b00ff0477ac */ /* 0x000eac0008000a00 */
[----:B------:R-:W0:Y:S01]  /*0f20*/  @!P0 LDC.U8 R11, c[0x0][0x3b8] ;  /* 0x0000ee00ff0b8b82 */ /* 0x000e220000000000 */
[----:B------:R-:W-:-:S05]  /*0f30*/  IMAD.SHL.U32 R2, R2, 0x4, RZ ;  /* 0x0000000402027824 */ /* 0x000fca00078e00ff */
[----:B-1----:R-:W-:-:S04]  /*0f40*/  IADD3 R8, P1, PT, R2, UR6, RZ ;  /* 0x0000000602087c10 */ /* 0x002fc8000ff3e0ff */
[----:B------:R-:W-:-:S05]  /*0f50*/  LEA.HI.X.SX32 R9, R2, UR7, 0x1, P1 ;  /* 0x0000000702097c11 */ /* 0x000fca00088f0eff */
[----:B--2---:R1:W-:Y:S04]  /*0f60*/  @!P0 STG.E.U8 desc[UR4][R8.64], R7 ;  /* 0x0000000708008986 */ /* 0x0043e8000c101104 */
[----:B0-----:R1:W-:Y:S01]  /*0f70*/  @!P0 STG.E.U8 desc[UR4][R8.64+0x1], R11 ;  /* 0x0000010b08008986 */ /* 0x0013e2000c101104 */
[----:B------:R-:W-:Y:S05]  /*0f80*/  @!P0 BRA `(.L_x_13) ;  /* 0x0000000000ac8947 */ /* 0x000fea0003800000 */
[----:B-1----:R-:W-:Y:S01]  /*0f90*/  I2FP.F32.S32 R7, R6 ;  /* 0x0000000600077245 */ /* 0x002fe20000201400 */
[----:B------:R-:W-:Y:S01]  /*0fa0*/  BSSY.RECONVERGENT B1, `(.L_x_14) ;  /* 0x000000d000017945 */ /* 0x000fe20003800200 */
[----:B------:R-:W-:Y:S02]  /*0fb0*/  I2FP.F32.U32 R0, R5 ;  /* 0x0000000500007245 */ /* 0x000fe40000201000 */
[----:B------:R-:W0:Y:S08]  /*0fc0*/  MUFU.RCP R2, R7 ;  /* 0x0000000700027308 */ /* 0x000e300000001000 */
[----:B------:R-:W1:Y:S01]  /*0fd0*/  FCHK P0, R0, R7 ;  /* 0x0000000700007302 */ /* 0x000e620000000000 */
[----:B0-----:R-:W-:-:S04]  /*0fe0*/  FFMA R3, -R7, R2, 1 ;  /* 0x3f80000007037423 */ /* 0x001fc80000000102 */
[----:B------:R-:W-:-:S04]  /*0ff0*/  FFMA R3, R2, R3, R2 ;  /* 0x0000000302037223 */ /* 0x000fc80000000002 */
[----:B------:R-:W-:-:S04]  /*1000*/  FFMA R2, R0, R3, RZ ;  /* 0x0000000300027223 */ /* 0x000fc800000000ff */
[----:B------:R-:W-:-:S04]  /*1010*/  FFMA R4, -R7, R2, R0 ;  /* 0x0000000207047223 */ /* 0x000fc80000000100 */
[----:B------:R-:W-:Y:S01]  /*1020*/  FFMA R2, R3, R4, R2 ;  /* 0x0000000403027223 */ /* 0x000fe20000000002 */
[----:B-1----:R-:W-:Y:S06]  /*1030*/  @!P0 BRA `(.L_x_15) ;  /* 0x00000000000c8947 */ /* 0x002fec0003800000 */
[----:B------:R-:W-:-:S07]  /*1040*/  MOV R2, 0x1060 ;  /* 0x0000106000027802 */ /* 0x000fce0000000f00 */
[----:B------:R-:W-:Y:S05]  /*1050*/  CALL.REL.NOINC `($__internal_1_$__cuda_sm3x_div_rn_noftz_f32_slowpath) ;  /* 0x0000000800007944 */ /* 0x000fea0003c00000 */
[----:B------:R-:W-:-:S07]  /*1060*/  IMAD.MOV.U32 R2, RZ, RZ, R0 ;  /* 0x000000ffff027224 */ /* 0x000fce00078e0000 */
.L_x_15:
[----:B------:R-:W-:Y:S05]  /*1070*/  BSYNC.RECONVERGENT B1 ;  /* 0x0000000000017941 */ /* 0x000fea0003800200 */
.L_x_14:
[----:B------:R-:W-:Y:S02]  /*1080*/  IMAD.MOV.U32 R3, RZ, RZ, 0x40c90fd0 ;  /* 0x40c90fd0ff037424 */ /* 0x000fe400078e00ff */
[C---:B------:R-:W-:Y:S01]  /*1090*/  FMUL R0, R2.reuse, 3.141590118408203125 ;  /* 0x40490fd002007820 */ /* 0x040fe20000400000 */
[C---:B------:R-:W-:Y:S01]  /*10a0*/  FADD R7, -R2.reuse, 1 ;  /* 0x3f80000002077421 */ /* 0x040fe20000000100 */
[----:B------:R-:W0:Y:S01]  /*10b0*/  LDC R11, c[0x0][0x3b4] ;  /* 0x0000ed00ff0b7b82 */ /* 0x000e220000000800 */
[----:B------:R-:W-:Y:S01]  /*10c0*/  FFMA R3, R2, R3, 1.0471999645233154297 ;  /* 0x3f860aa602037423 */ /* 0x000fe20000000003 */
[----:B------:R-:W-:-:S03]  /*10d0*/  FMUL.RZ R6, R0, 0.15915493667125701904 ;  /* 0x3e22f98300067820 */ /* 0x000fc6000040c000 */
[----:B------:R-:W-:Y:S01]  /*10e0*/  FMUL.RZ R10, R3, 0.15915493667125701904 ;  /* 0x3e22f983030a7820 */ /* 0x000fe2000040c000 */
[----:B------:R-:W1:Y:S01]  /*10f0*/  MUFU.SIN R0, R6 ;  /* 0x0000000600007308 */ /* 0x000e620000000400 */
[----:B------:R-:W-:-:S04]  /*1100*/  IMAD.MOV.U32 R3, RZ, RZ, 0x4116cbdc ;  /* 0x4116cbdcff037424 */ /* 0x000fc800078e00ff */
[----:B------:R-:W-:-:S03]  /*1110*/  FFMA R3, R2, R3, 2.0943999290466308594 ;  /* 0x40060aa602037423 */ /* 0x000fc60000000003 */
[----:B------:R-:W2:Y:S01]  /*1120*/  MUFU.SIN R4, R10 ;  /* 0x0000000a00047308 */ /* 0x000ea20000000400 */
[----:B------:R-:W-:Y:S02]  /*1130*/  FMUL.RZ R12, R3, 0.15915493667125701904 ;  /* 0x3e22f983030c7820 */ /* 0x000fe4000040c000 */
[----:B------:R-:W3:Y:S05]  /*1140*/  LDC.64 R2, c[0x0][0x3b8] ;  /* 0x0000ee00ff027b82 */ /* 0x000eea0000000a00 */
[----:B------:R-:W4:Y:S01]  /*1150*/  MUFU.SIN R5, R12 ;  /* 0x0000000c00057308 */ /* 0x000f220000000400 */
[----:B-1----:R-:W-:-:S04]  /*1160*/  FMUL R0, R0, 255 ;  /* 0x437f000000007820 */ /* 0x002fc80000400000 */
[----:B------:R-:W-:Y:S01]  /*1170*/  FMUL R0, R0, R7 ;  /* 0x0000000700007220 */ /* 0x000fe20000400000 */
[----:B--2---:R-:W-:-:S05]  /*1180*/  FMUL R4, R4, 255 ;  /* 0x437f000004047820 */ /* 0x004fca0000400000 */
[----:B------:R-:W0:Y:S01]  /*1190*/  F2I.TRUNC.NTZ R0, R0 ;  /* 0x0000000000007305 */ /* 0x000e22000020f100 */
[----:B------:R-:W-:Y:S01]  /*11a0*/  FMUL R6, R4, R7 ;  /* 0x0000000704067220 */ /* 0x000fe20000400000 */
[----:B----4-:R-:W-:-:S06]  /*11b0*/  FMUL R5, R5, 255 ;  /* 0x437f000005057820 */ /* 0x010fcc0000400000 */
[----:B------:R-:W3:Y:S01]  /*11c0*/  F2I.TRUNC.NTZ R13, R6 ;  /* 0x00000006000d7305 */ /* 0x000ee2000020f100 */
[----:B------:R-:W-:Y:S01]  /*11d0*/  FMUL R5, R5, R7 ;  /* 0x0000000705057220 */ /* 0x000fe20000400000 */
[----:B0-----:R-:W-:-:S06]  /*11e0*/  VIADDMNMX R11, R0, R11, 0xff, PT ;  /* 0x000000ff000b7446 */ /* 0x001fcc000380010b */
[----:B------:R-:W0:Y:S01]  /*11f0*/  F2I.TRUNC.NTZ R4, R5 ;  /* 0x0000000500047305 */ /* 0x000e22000020f100 */
[----:B------:R2:W-:Y:S01]  /*1200*/  STG.E.U8 desc[UR4][R8.64], R11 ;  /* 0x0000000b08007986 */ /* 0x0005e2000c101104 */
[----:B---3--:R-:W-:-:S05]  /*1210*/  VIADDMNMX R13, R13, R2, 0xff, PT ;  /* 0x000000ff0d0d7446 */ /* 0x008fca0003800102 */
[----:B------:R2:W-:Y:S01]  /*1220*/  STG.E.U8 desc[UR4][R8.64+0x1], R13 ;  /* 0x0000010d08007986 */ /* 0x0005e2000c101104 */
[----:B0-----:R-:W-:-:S07]  /*1230*/  VIADDMNMX R4, R4, R3, 0xff, PT ;  /* 0x000000ff04047446 */ /* 0x001fce0003800103 */
.L_x_13:
[----:B------:R-:W-:Y:S05]  /*1240*/  BSYNC.RECONVERGENT B0 ;  /* 0x0000000000007941 */ /* 0x000fea0003800200 */
.L_x_12:
[----:B------:R-:W-:Y:S01]  /*1250*/  IMAD.MOV.U32 R0, RZ, RZ, 0xff ;  /* 0x000000ffff007424 */ /* 0x000fe200078e00ff */
[----:B------:R-:W-:Y:S04]  /*1260*/  STG.E.U8 desc[UR4][R8.64+0x2], R4 ;  /* 0x0000020408007986 */ /* 0x000fe8000c101104 */
[----:B------:R-:W-:Y:S01]  /*1270*/  STG.E.U8 desc[UR4][R8.64+0x3], R0 ;  /* 0x0000030008007986 */ /* 0x000fe2000c101104 */
[----:B------:R-:W-:Y:S05]  /*1280*/  EXIT ;  /* 0x000000000000794d */ /* 0x000fea0003800000 */
        .weak           $__internal_0_$__cuda_sm20_div_rn_f64_full
        .type           $__internal_0_$__cuda_sm20_div_rn_f64_full,@function
        .size           $__internal_0_$__cuda_sm20_div_rn_f64_full,($__internal_1_$__cuda_sm3x_div_rn_noftz_f32_slowpath - $__internal_0_$__cuda_sm20_div_rn_f64_full)
$__internal_0_$__cuda_sm20_div_rn_f64_full:
[C---:B------:R-:W-:Y:S01]  /*1290*/  FSETP.GEU.AND P0, PT, |R11|.reuse, 1.469367938527859385e-39, PT ;  /* 0x001000000b00780b */ /* 0x040fe20003f0e200 */
[----:B------:R-:W-:Y:S01]  /*12a0*/  IMAD.MOV.U32 R16, RZ, RZ, 0x1 ;  /* 0x00000001ff107424 */ /* 0x000fe200078e00ff */
[----:B------:R-:W-:Y:S01]  /*12b0*/  LOP3.LUT R12, R11, 0x800fffff, RZ, 0xc0, !PT ;  /* 0x800fffff0b0c7812 */ /* 0x000fe200078ec0ff */
[----:B------:R-:W-:Y:S01]  /*12c0*/  IMAD.MOV.U32 R24, RZ, RZ, 0x1ca00000 ;  /* 0x1ca00000ff187424 */ /* 0x000fe200078e00ff */
[C---:B------:R-:W-:Y:S01]  /*12d0*/  FSETP.GEU.AND P2, PT, |R9|.reuse, 1.469367938527859385e-39, PT ;  /* 0x001000000900780b */ /* 0x040fe20003f4e200 */
[----:B------:R-:W-:Y:S01]  /*12e0*/  BSSY.RECONVERGENT B1, `(.L_x_16) ;  /* 0x0000052000017945 */ /* 0x000fe20003800200 */
[----:B------:R-:W-:Y:S01]  /*12f0*/  LOP3.LUT R13, R12, 0x3ff00000, RZ, 0xfc, !PT ;  /* 0x3ff000000c0d7812 */ /* 0x000fe200078efcff */
[----:B------:R-:W-:Y:S01]  /*1300*/  IMAD.MOV.U32 R12, RZ, RZ, R10 ;  /* 0x000000ffff0c7224 */ /* 0x000fe200078e000a */
[----:B------:R-:W-:Y:S02]  /*1310*/  LOP3.LUT R7, R9, 0x7ff00000, RZ, 0xc0, !PT ;  /* 0x7ff0000009077812 */ /* 0x000fe400078ec0ff */
[----:B------:R-:W-:-:S02]  /*1320*/  LOP3.LUT R26, R11, 0x7ff00000, RZ, 0xc0, !PT ;  /* 0x7ff000000b1a7812 */ /* 0x000fc400078ec0ff */
[----:B------:R-:W-:Y:S01]  /*1330*/  MOV R25, R7 ;  /* 0x0000000700197202 */ /* 0x000fe20000000f00 */
[----:B------:R-:W-:Y:S01]  /*1340*/  @!P0 DMUL R12, R10, 8.98846567431157953865e+307 ;  /* 0x7fe000000a0c8828 */ /* 0x000fe20000000000 */
[----:B------:R-:W-:-:S03]  /*1350*/  ISETP.GE.U32.AND P1, PT, R7, R26, PT ;  /* 0x0000001a0700720c */ /* 0x000fc60003f26070 */
[----:B------:R-:W-:Y:S01]  /*1360*/  @!P2 LOP3.LUT R20, R11, 0x7ff00000, RZ, 0xc0, !PT ;  /* 0x7ff000000b14a812 */ /* 0x000fe200078ec0ff */
[----:B------:R-:W-:Y:S01]  /*1370*/  @!P2 IMAD.MOV.U32 R22, RZ, RZ, RZ ;  /* 0x000000ffff16a224 */ /* 0x000fe200078e00ff */
[----:B------:R-:W0:Y:S02]  /*1380*/  MUFU.RCP64H R17, R13 ;  /* 0x0000000d00117308 */ /* 0x000e240000001800 */
[----:B------:R-:W-:Y:S02]  /*1390*/  @!P2 ISETP.GE.U32.AND P3, PT, R7, R20, PT ;  /* 0x000000140700a20c */ /* 0x000fe40003f66070 */
[----:B------:R-:W-:Y:S02]  /*13a0*/  @!P0 LOP3.LUT R26, R13, 0x7ff00000, RZ, 0xc0, !PT ;  /* 0x7ff000000d1a8812 */ /* 0x000fe400078ec0ff */
[----:B------:R-:W-:-:S03]  /*13b0*/  @!P2 SEL R21, R24, 0x63400000, !P3 ;  /* 0x634000001815a807 */ /* 0x000fc60005800000 */
[----:B------:R-:W-:Y:S01]  /*13c0*/  VIADD R27, R26, 0xffffffff ;  /* 0xffffffff1a1b7836 */ /* 0x000fe20000000000 */
[----:B------:R-:W-:-:S04]  /*13d0*/  @!P2 LOP3.LUT R21, R21, 0x80000000, R9, 0xf8, !PT ;  /* 0x800000001515a812 */ /* 0x000fc800078ef809 */
[----:B------:R-:W-:Y:S01]  /*13e0*/  @!P2 LOP3.LUT R23, R21, 0x100000, RZ, 0xfc, !PT ;  /* 0x001000001517a812 */ /* 0x000fe200078efcff */
[----:B0-----:R-:W-:-:S08]  /*13f0*/  DFMA R18, R16, -R12, 1 ;  /* 0x3ff000001012742b */ /* 0x001fd0000000080c */
[----:B------:R-:W-:-:S08]  /*1400*/  DFMA R18, R18, R18, R18 ;  /* 0x000000121212722b */ /* 0x000fd00000000012 */
[----:B------:R-:W-:Y:S01]  /*1410*/  DFMA R18, R16, R18, R16 ;  /* 0x000000121012722b */ /* 0x000fe20000000010 */
[----:B------:R-:W-:Y:S01]  /*1420*/  SEL R17, R24, 0x63400000, !P1 ;  /* 0x6340000018117807 */ /* 0x000fe20004800000 */
[----:B------:R-:W-:-:S03]  /*1430*/  IMAD.MOV.U32 R16, RZ, RZ, R8 ;  /* 0x000000ffff107224 */ /* 0x000fc600078e0008 */
[----:B------:R-:W-:-:S03]  /*1440*/  LOP3.LUT R17, R17, 0x800fffff, R9, 0xf8, !PT ;  /* 0x800fffff11117812 */ /* 0x000fc600078ef809 */
[----:B------:R-:W-:-:S03]  /*1450*/  DFMA R20, R18, -R12, 1 ;  /* 0x3ff000001214742b */ /* 0x000fc6000000080c */
[----:B------:R-:W-:-:S05]  /*1460*/  @!P2 DFMA R16, R16, 2, -R22 ;  /* 0x400000001010a82b */ /* 0x000fca0000000816 */
[----:B------:R-:W-:-:S05]  /*1470*/  DFMA R18, R18, R20, R18 ;  /* 0x000000141212722b */ /* 0x000fca0000000012 */
[----:B------:R-:W-:-:S03]  /*1480*/  @!P2 LOP3.LUT R25, R17, 0x7ff00000, RZ, 0xc0, !PT ;  /* 0x7ff000001119a812 */ /* 0x000fc600078ec0ff */
[----:B------:R-:W-:Y:S02]  /*1490*/  DMUL R20, R18, R16 ;  /* 0x0000001012147228 */ /* 0x000fe40000000000 */
[----:B------:R-:W-:-:S05]  /*14a0*/  VIADD R22, R25, 0xffffffff ;  /* 0xffffffff19167836 */ /* 0x000fca0000000000 */
[----:B------:R-:W-:Y:S01]  /*14b0*/  ISETP.GT.U32.AND P0, PT, R22, 0x7feffffe, PT ;  /* 0x7feffffe1600780c */ /* 0x000fe20003f04070 */
[----:B------:R-:W-:-:S03]  /*14c0*/  DFMA R22, R20, -R12, R16 ;  /* 0x8000000c1416722b */ /* 0x000fc60000000010 */
[----:B------:R-:W-:-:S05]  /*14d0*/  ISETP.GT.U32.OR P0, PT, R27, 0x7feffffe, P0 ;  /* 0x7feffffe1b00780c */ /* 0x000fca0000704470 */
[----:B------:R-:W-:-:S08]  /*14e0*/  DFMA R22, R18, R22, R20 ;  /* 0x000000161216722b */ /* 0x000fd00000000014 */
[----:B------:R-:W-:Y:S05]  /*14f0*/  @P0 BRA `(.L_x_17) ;  /* 0x00000000006c0947 */ /* 0x000fea0003800000 */
[----:B------:R-:W-:-:S04]  /*1500*/  LOP3.LUT R18, R11, 0x7ff00000, RZ, 0xc0, !PT ;  /* 0x7ff000000b127812 */ /* 0x000fc800078ec0ff */
[CC--:B------:R-:W-:Y:S02]  /*1510*/  VIADDMNMX R8, R7.reuse, -R18.reuse, 0xb9600000, !PT ;  /* 0xb960000007087446 */ /* 0x0c0fe40007800912 */
[----:B------:R-:W-:Y:S02]  /*1520*/  ISETP.GE.U32.AND P0, PT, R7, R18, PT ;  /* 0x000000120700720c */ /* 0x000fe40003f06070 */
[----:B------:R-:W-:Y:S01]  /*1530*/  VIMNMX R7, PT, PT, R8, 0x46a00000, PT ;  /* 0x46a0000008077848 */ /* 0x000fe20003fe0100 */
[----:B------:R-:W-:Y:S01]  /*1540*/  IMAD.MOV.U32 R8, RZ, RZ, RZ ;  /* 0x000000ffff087224 */ /* 0x000fe200078e00ff */
[----:B------:R-:W-:-:S05]  /*1550*/  SEL R24, R24, 0x63400000, !P0 ;  /* 0x6340000018187807 */ /* 0x000fca0004000000 */
[----:B------:R-:W-:-:S04]  /*1560*/  IMAD.IADD R7, R7, 0x1, -R24 ;  /* 0x0000000107077824 */ /* 0x000fc800078e0a18 */
[----:B------:R-:W-:-:S06]  /*1570*/  VIADD R9, R7, 0x7fe00000 ;  /* 0x7fe0000007097836 */ /* 0x000fcc0000000000 */
[----:B------:R-:W-:-:S10]  /*1580*/  DMUL R18, R22, R8 ;  /* 0x0000000816127228 */ /* 0x000fd40000000000 */
[----:B------:R-:W-:-:S13]  /*1590*/  FSETP.GTU.AND P0, PT, |R19|, 1.469367938527859385e-39, PT ;  /* 0x001000001300780b */ /* 0x000fda0003f0c200 */
[----:B------:R-:W-:Y:S05]  /*15a0*/  @P0 BRA `(.L_x_18) ;  /* 0x0000000000940947 */ /* 0x000fea0003800000 */
[----:B------:R-:W-:Y:S01]  /*15b0*/  DFMA R12, R22, -R12, R16 ;  /* 0x8000000c160c722b */ /* 0x000fe20000000010 */
[----:B------:R-:W-:-:S09]  /*15c0*/  IMAD.MOV.U32 R10, RZ, RZ, RZ ;  /* 0x000000ffff0a7224 */ /* 0x000fd200078e00ff */
[C---:B------:R-:W-:Y:S02]  /*15d0*/  FSETP.NEU.AND P0, PT, R13.reuse, RZ, PT ;  /* 0x000000ff0d00720b */ /* 0x040fe40003f0d000 */
[----:B------:R-:W-:-:S04]  /*15e0*/  LOP3.LUT R17, R13, 0x80000000, R11, 0x48, !PT ;  /* 0x800000000d117812 */ /* 0x000fc800078e480b */
[----:B------:R-:W-:-:S07]  /*15f0*/  LOP3.LUT R11, R17, R9, RZ, 0xfc, !PT ;  /* 0x00000009110b7212 */ /* 0x000fce00078efcff */
[----:B------:R-:W-:Y:S05]  /*1600*/  @!P0 BRA `(.L_x_18) ;  /* 0x00000000007c8947 */ /* 0x000fea0003800000 */
[----:B------:R-:W-:Y:S01]  /*1610*/  IMAD.MOV R9, RZ, RZ, -R7 ;  /* 0x000000ffff097224 */ /* 0x000fe200078e0a07 */
[----:B------:R-:W-:Y:S01]  /*1620*/  DMUL.RP R10, R22, R10 ;  /* 0x0000000a160a7228 */ /* 0x000fe20000008000 */
[----:B------:R-:W-:Y:S01]  /*1630*/  IMAD.MOV.U32 R8, RZ, RZ, RZ ;  /* 0x000000ffff087224 */ /* 0x000fe200078e00ff */
[----:B------:R-:W-:-:S05]  /*1640*/  IADD3 R7, PT, PT, -R7, -0x43300000, RZ ;  /* 0xbcd0000007077810 */ /* 0x000fca0007ffe1ff */
[----:B------:R-:W-:-:S03]  /*1650*/  DFMA R8, R18, -R8, R22 ;  /* 0x800000081208722b */ /* 0x000fc60000000016 */
[----:B------:R-:W-:-:S07]  /*1660*/  LOP3.LUT R17, R11, R17, RZ, 0x3c, !PT ;  /* 0x000000110b117212 */ /* 0x000fce00078e3cff */
[----:B------:R-:W-:-:S04]  /*1670*/  FSETP.NEU.AND P0, PT, |R9|, R7, PT ;  /* 0x000000070900720b */ /* 0x000fc80003f0d200 */
[----:B------:R-:W-:Y:S02]  /*1680*/  FSEL R18, R10, R18, !P0 ;  /* 0x000000120a127208 */ /* 0x000fe40004000000 */
[----:B------:R-:W-:Y:S01]  /*1690*/  FSEL R19, R17, R19, !P0 ;  /* 0x0000001311137208 */ /* 0x000fe20004000000 */
[----:B------:R-:W-:Y:S06]  /*16a0*/  BRA `(.L_x_18) ;  /* 0x0000000000547947 */ /* 0x000fec0003800000 */
.L_x_17:
[----:B------:R-:W-:-:S14]  /*16b0*/  DSETP.NAN.AND P0, PT, R8, R8, PT ;  /* 0x000000080800722a */ /* 0x000fdc0003f08000 */
[----:B------:R-:W-:Y:S05]  /*16c0*/  @P0 BRA `(.L_x_19) ;  /* 0x0000000000440947 */ /* 0x000fea0003800000 */
[----:B------:R-:W-:-:S14]  /*16d0*/  DSETP.NAN.AND P0, PT, R10, R10, PT ;  /* 0x0000000a0a00722a */ /* 0x000fdc0003f08000 */
[----:B------:R-:W-:Y:S05]  /*16e0*/  @P0 BRA `(.L_x_20) ;  /* 0x0000000000300947 */ /* 0x000fea0003800000 */
[----:B------:R-:W-:Y:S01]  /*16f0*/  ISETP.NE.AND P0, PT, R25, R26, PT ;  /* 0x0000001a1900720c */ /* 0x000fe20003f05270 */
[----:B------:R-:W-:Y:S02]  /*1700*/  IMAD.MOV.U32 R18, RZ, RZ, 0x0 ;  /* 0x00000000ff127424 */ /* 0x000fe400078e00ff */
[----:B------:R-:W-:-:S10]  /*1710*/  IMAD.MOV.U32 R19, RZ, RZ, -0x80000 ;  /* 0xfff80000ff137424 */ /* 0x000fd400078e00ff */
[----:B------:R-:W-:Y:S05]  /*1720*/  @!P0 BRA `(.L_x_18) ;  /* 0x0000000000348947 */ /* 0x000fea0003800000 */
[----:B------:R-:W-:Y:S02]  /*1730*/  ISETP.NE.AND P0, PT, R25, 0x7ff00000, PT ;  /* 0x7ff000001900780c */ /* 0x000fe40003f05270 */
[----:B------:R-:W-:Y:S02]  /*1740*/  LOP3.LUT R19, R9, 0x80000000, R11, 0x48, !PT ;  /* 0x8000000009137812 */ /* 0x000fe400078e480b */
[----:B------:R-:W-:-:S13]  /*1750*/  ISETP.EQ.OR P0, PT, R26, RZ, !P0 ;  /* 0x000000ff1a00720c */ /* 0x000fda0004702670 */
[----:B------:R-:W-:Y:S01]  /*1760*/  @P0 LOP3.LUT R7, R19, 0x7ff00000, RZ, 0xfc, !PT ;  /* 0x7ff0000013070812 */ /* 0x000fe200078efcff */
[----:B------:R-:W-:Y:S02]  /*1770*/  @!P0 IMAD.MOV.U32 R18, RZ, RZ, RZ ;  /* 0x000000ffff128224 */ /* 0x000fe400078e00ff */
[----:B------:R-:W-:Y:S02]  /*1780*/  @P0 IMAD.MOV.U32 R18, RZ, RZ, RZ ;  /* 0x000000ffff120224 */ /* 0x000fe400078e00ff */
[----:B------:R-:W-:Y:S01]  /*1790*/  @P0 IMAD.MOV.U32 R19, RZ, RZ, R7 ;  /* 0x000000ffff130224 */ /* 0x000fe200078e0007 */
[----:B------:R-:W-:Y:S06]  /*17a0*/  BRA `(.L_x_18) ;  /* 0x0000000000147947 */ /* 0x000fec0003800000 */
.L_x_20:
[----:B------:R-:W-:Y:S01]  /*17b0*/  LOP3.LUT R19, R11, 0x80000, RZ, 0xfc, !PT ;  /* 0x000800000b137812 */ /* 0x000fe200078efcff */
[----:B------:R-:W-:Y:S01]  /*17c0*/  IMAD.MOV.U32 R18, RZ, RZ, R10 ;  /* 0x000000ffff127224 */ /* 0x000fe200078e000a */
[----:B------:R-:W-:Y:S06]  /*17d0*/  BRA `(.L_x_18) ;  /* 0x0000000000087947 */ /* 0x000fec0003800000 */
.L_x_19:
[----:B------:R-:W-:Y:S01]  /*17e0*/  LOP3.LUT R19, R9, 0x80000, RZ, 0xfc, !PT ;  /* 0x0008000009137812 */ /* 0x000fe200078efcff */
[----:B------:R-:W-:-:S07]  /*17f0*/  IMAD.MOV.U32 R18, RZ, RZ, R8 ;  /* 0x000000ffff127224 */ /* 0x000fce00078e0008 */
.L_x_18:
[----:B------:R-:W-:Y:S05]  /*1800*/  BSYNC.RECONVERGENT B1 ;  /* 0x0000000000017941 */ /* 0x000fea0003800200 */
.L_x_16:
[----:B------:R-:W-:Y:S02]  /*1810*/  IMAD.MOV.U32 R8, RZ, RZ, R0 ;  /* 0x000000ffff087224 */ /* 0x000fe400078e0000 */
[----:B------:R-:W-:Y:S02]  /*1820*/  IMAD.MOV.U32 R9, RZ, RZ, 0x0 ;  /* 0x00000000ff097424 */ /* 0x000fe400078e00ff */
[----:B------:R-:W-:Y:S02]  /*1830*/  IMAD.MOV.U32 R10, RZ, RZ, R18 ;  /* 0x000000ffff0a7224 */ /* 0x000fe400078e0012 */
[----:B------:R-:W-:Y:S01]  /*1840*/  IMAD.MOV.U32 R11, RZ, RZ, R19 ;  /* 0x000000ffff0b7224 */ /* 0x000fe200078e0013 */
[----:B------:R-:W-:Y:S06]  /*1850*/  RET.REL.NODEC R8 `(mandelbrotAutoPrecise01) ;  /* 0xffffffe408e87950 */ /* 0x000fec0003c3ffff */
        .weak           $__internal_1_$__cuda_sm3x_div_rn_noftz_f32_slowpath
        .type           $__internal_1_$__cuda_sm3x_div_rn_noftz_f32_slowpath,@function
        .size           $__internal_1_$__cuda_sm3x_div_rn_noftz_f32_slowpath,(.L_x_34 - $__internal_1_$__cuda_sm3x_div_rn_noftz_f32_slowpath)
$__internal_1_$__cuda_sm3x_div_rn_noftz_f32_slowpath:
[--C-:B------:R-:W-:Y:S01]  /*1860*/  SHF.R.U32.HI R4, RZ, 0x17, R7.reuse ;  /* 0x00000017ff047819 */ /* 0x100fe20000011607 */
[----:B------:R-:W-:Y:S01]  /*1870*/  BSSY.RECONVERGENT B2, `(.L_x_21) ;  /* 0x0000065000027945 */ /* 0x000fe20003800200 */
[--C-:B------:R-:W-:Y:S01]  /*1880*/  SHF.R.U32.HI R3, RZ, 0x17, R0.reuse ;  /* 0x00000017ff037819 */ /* 0x100fe20000011600 */
[----:B------:R-:W-:Y:S01]  /*1890*/  IMAD.MOV.U32 R5, RZ, RZ, R7 ;  /* 0x000000ffff057224 */ /* 0x000fe200078e0007 */
[----:B------:R-:W-:Y:S01]  /*18a0*/  LOP3.LUT R12, R4, 0xff, RZ, 0xc0, !PT ;  /* 0x000000ff040c7812 */ /* 0x000fe200078ec0ff */
[----:B------:R-:W-:Y:S01]  /*18b0*/  IMAD.MOV.U32 R4, RZ, RZ, R0 ;  /* 0x000000ffff047224 */ /* 0x000fe200078e0000 */
[----:B------:R-:W-:Y:S02]  /*18c0*/  LOP3.LUT R10, R3, 0xff, RZ, 0xc0, !PT ;  /* 0x000000ff030a7812 */ /* 0x000fe400078ec0ff */
[----:B------:R-:W-:-:S03]  /*18d0*/  IADD3 R13, PT, PT, R12, -0x1, RZ ;  /* 0xffffffff0c0d7810 */ /* 0x000fc60007ffe0ff */
[----:B------:R-:W-:Y:S01]  /*18e0*/  VIADD R11, R10, 0xffffffff ;  /* 0xffffffff0a0b7836 */ /* 0x000fe20000000000 */
[----:B------:R-:W-:-:S04]  /*18f0*/  ISETP.GT.U32.AND P0, PT, R13, 0xfd, PT ;  /* 0x000000fd0d00780c */ /* 0x000fc80003f04070 */
[----:B------:R-:W-:-:S13]  /*1900*/  ISETP.GT.U32.OR P0, PT, R11, 0xfd, P0 ;  /* 0x000000fd0b00780c */ /* 0x000fda0000704470 */
[----:B------:R-:W-:Y:S01]  /*1910*/  @!P0 IMAD.MOV.U32 R6, RZ, RZ, RZ ;  /* 0x000000ffff068224 */ /* 0x000fe200078e00ff */
[----:B------:R-:W-:Y:S06]  /*1920*/  @!P0 BRA `(.L_x_22) ;  /* 0x0000000000608947 */ /* 0x000fec0003800000 */
[----:B------:R-:W-:Y:S01]  /*1930*/  FSETP.GTU.FTZ.AND P0, PT, |R0|, +INF , PT ;  /* 0x7f8000000000780b */ /* 0x000fe20003f1c200 */
[----:B------:R-:W-:Y:S01]  /*1940*/  IMAD.MOV.U32 R3, RZ, RZ, R7 ;  /* 0x000000ffff037224 */ /* 0x000fe200078e0007 */
[----:B------:R-:W-:-:S04]  /*1950*/  FSETP.GTU.FTZ.AND P1, PT, |R7|, +INF , PT ;  /* 0x7f8000000700780b */ /* 0x000fc80003f3c200 */
[----:B------:R-:W-:-:S13]  /*1960*/  PLOP3.LUT P0, PT, P0, P1, PT, 0xf8, 0x8f ;  /* 0x00000000008f781c */ /* 0x000fda0000703f70 */
[----:B------:R-:W-:Y:S05]  /*1970*/  @P0 BRA `(.L_x_23) ;  /* 0x00000004004c0947 */ /* 0x000fea0003800000 */
[----:B------:R-:W-:-:S13]  /*1980*/  LOP3.LUT P0, RZ, R5, 0x7fffffff, R4, 0xc8, !PT ;  /* 0x7fffffff05ff7812 */ /* 0x000fda000780c804 */
[----:B------:R-:W-:Y:S05]  /*1990*/  @!P0 BRA `(.L_x_24) ;  /* 0x00000004003c8947 */ /* 0x000fea0003800000 */
[C---:B------:R-:W-:Y:S02]  /*19a0*/  FSETP.NEU.FTZ.AND P1, PT, |R0|.reuse, +INF , PT ;  /* 0x7f8000000000780b */ /* 0x040fe40003f3d200 */
[----:B------:R-:W-:Y:S02]  /*19b0*/  FSETP.NEU.FTZ.AND P2, PT, |R3|, +INF , PT ;  /* 0x7f8000000300780b */ /* 0x000fe40003f5d200 */
[----:B------:R-:W-:-:S11]  /*19c0*/  FSETP.NEU.FTZ.AND P0, PT, |R0|, +INF , PT ;  /* 0x7f8000000000780b */ /* 0x000fd60003f1d200 */
[----:B------:R-:W-:Y:S05]  /*19d0*/  @!P2 BRA !P1, `(.L_x_24) ;  /* 0x00000004002ca947 */ /* 0x000fea0004800000 */
[----:B------:R-:W-:-:S04]  /*19e0*/  LOP3.LUT P1, RZ, R4, 0x7fffffff, RZ, 0xc0, !PT ;  /* 0x7fffffff04ff7812 */ /* 0x000fc8000782c0ff */
[----:B------:R-:W-:-:S13]  /*19f0*/  PLOP3.LUT P1, PT, P2, P1, PT, 0x2f, 0xf2 ;  /* 0x0000000000f2781c */ /* 0x000fda0001722577 */
[----:B------:R-:W-:Y:S05]  /*1a00*/  @P1 BRA `(.L_x_25) ;  /* 0x0000000400181947 */ /* 0x000fea0003800000 */
[----:B------:R-:W-:-:S04]  /*1a10*/  LOP3.LUT P1, RZ, R5, 0x7fffffff, RZ, 0xc0, !PT ;  /* 0x7fffffff05ff7812 */ /* 0x000fc8000782c0ff */
[----:B------:R-:W-:-:S13]  /*1a20*/  PLOP3.LUT P0, PT, P0, P1, PT, 0x2f, 0xf2 ;  /* 0x0000000000f2781c */ /* 0x000fda0000702577 */
[----:B------:R-:W-:Y:S05]  /*1a30*/  @P0 BRA `(.L_x_26) ;  /* 0x0000000400000947 */ /* 0x000fea0003800000 */
[----:B------:R-:W-:Y:S02]  /*1a40*/  ISETP.GE.AND P0, PT, R11, RZ, PT ;  /* 0x000000ff0b00720c */ /* 0x000fe40003f06270 */
[----:B------:R-:W-:-:S11]  /*1a50*/  ISETP.GE.AND P1, PT, R13, RZ, PT ;  /* 0x000000ff0d00720c */ /* 0x000fd60003f26270 */
[----:B------:R-:W-:Y:S02]  /*1a60*/  @P0 IMAD.MOV.U32 R6, RZ, RZ, RZ ;  /* 0x000000ffff060224 */ /* 0x000fe400078e00ff */
[----:B------:R-:W-:Y:S01]  /*1a70*/  @!P0 FFMA R4, R0, 1.84467440737095516160e+19, RZ ;  /* 0x5f80000000048823 */ /* 0x000fe200000000ff */
[----:B------:R-:W-:Y:S02]  /*1a80*/  @!P0 IMAD.MOV.U32 R6, RZ, RZ, -0x40 ;  /* 0xffffffc0ff068424 */ /* 0x000fe400078e00ff */
[----:B------:R-:W-:Y:S02]  /*1a90*/  @!P1 FFMA R5, R3, 1.84467440737095516160e+19, RZ ;  /* 0x5f80000003059823 */ /* 0x000fe400000000ff */
[----:B------:R-:W-:-:S07]  /*1aa0*/  @!P1 VIADD R6, R6, 0x40 ;  /* 0x0000004006069836 */ /* 0x000fce0000000000 */
.L_x_22:
[----:B------:R-:W-:Y:S01]  /*1ab0*/  LEA R0, R12, 0xc0800000, 0x17 ;  /* 0xc08000000c007811 */ /* 0x000fe200078eb8ff */
[----:B------:R-:W-:Y:S01]  /*1ac0*/  VIADD R3, R10, 0xffffff81 ;  /* 0xffffff810a037836 */ /* 0x000fe20000000000 */
[----:B------:R-:W-:Y:S03]  /*1ad0*/  BSSY.RECONVERGENT B3, `(.L_x_27) ;  /* 0x0000035000037945 */ /* 0x000fe60003800200 */
[----:B------:R-:W-:Y:S02]  /*1ae0*/  IMAD.IADD R5, R5, 0x1, -R0 ;  /* 0x0000000105057824 */ /* 0x000fe400078e0a00 */
[----:B------:R-:W-:Y:S02]  /*1af0*/  IMAD R0, R3, -0x800000, R4 ;  /* 0xff80000003007824 */ /* 0x000fe400078e0204 */
[----:B------:R0:W1:Y:S01]  /*1b00*/  MUFU.RCP R7, R5 ;  /* 0x0000000500077308 */ /* 0x0000620000001000 */
[----:B------:R-:W-:Y:S01]  /*1b10*/  FADD.FTZ R11, -R5, -RZ ;  /* 0x800000ff050b7221 */ /* 0x000fe20000010100 */
[----:B0-----:R-:W-:-:S05]  /*1b20*/  IADD3 R5, PT, PT, R3, 0x7f, -R12 ;  /* 0x0000007f03057810 */ /* 0x001fca0007ffe80c */
[----:B------:R-:W-:Y:S02]  /*1b30*/  IMAD.IADD R5, R5, 0x1, R6 ;  /* 0x0000000105057824 */ /* 0x000fe400078e0206 */
[----:B-1----:R-:W-:-:S04]  /*1b40*/  FFMA R10, R7, R11, 1 ;  /* 0x3f800000070a7423 */ /* 0x002fc8000000000b */
[----:B------:R-:W-:-:S04]  /*1b50*/  FFMA R13, R7, R10, R7 ;  /* 0x0000000a070d7223 */ /* 0x000fc80000000007 */
[----:B------:R-:W-:-:S04]  /*1b60*/  FFMA R4, R0, R13, RZ ;  /* 0x0000000d00047223 */ /* 0x000fc800000000ff */
[----:B------:R-:W-:-:S04]  /*1b70*/  FFMA R7, R11, R4, R0 ;  /* 0x000000040b077223 */ /* 0x000fc80000000000 */
[----:B------:R-:W-:-:S04]  /*1b80*/  FFMA R4, R13, R7, R4 ;  /* 0x000000070d047223 */ /* 0x000fc80000000004 */
[----:B------:R-:W-:-:S04]  /*1b90*/  FFMA R11, R11, R4, R0 ;  /* 0x000000040b0b7223 */ /* 0x000fc80000000000 */
[----:B------:R-:W-:-:S05]  /*1ba0*/  FFMA R0, R13, R11, R4 ;  /* 0x0000000b0d007223 */ /* 0x000fca0000000004 */
[----:B------:R-:W-:-:S04]  /*1bb0*/  SHF.R.U32.HI R3, RZ, 0x17, R0 ;  /* 0x00000017ff037819 */ /* 0x000fc80000011600 */
[----:B------:R-:W-:-:S05]  /*1bc0*/  LOP3.LUT R3, R3, 0xff, RZ, 0xc0, !PT ;  /* 0x000000ff03037812 */ /* 0x000fca00078ec0ff */
[----:B------:R-:W-:-:S04]  /*1bd0*/  IMAD.IADD R7, R3, 0x1, R5 ;  /* 0x0000000103077824 */ /* 0x000fc800078e0205 */
[----:B------:R-:W-:-:S05]  /*1be0*/  VIADD R3, R7, 0xffffffff ;  /* 0xffffffff07037836 */ /* 0x000fca0000000000 */
[----:B------:R-:W-:-:S13]  /*1bf0*/  ISETP.GE.U32.AND P0, PT, R3, 0xfe, PT ;  /* 0x000000fe0300780c */ /* 0x000fda0003f06070 */
[----:B------:R-:W-:Y:S05]  /*1c00*/  @!P0 BRA `(.L_x_28) ;  /* 0x0000000000808947 */ /* 0x000fea0003800000 */
[----:B------:R-:W-:-:S13]  /*1c10*/  ISETP.GT.AND P0, PT, R7, 0xfe, PT ;  /* 0x000000fe0700780c */ /* 0x000fda0003f04270 */
[----:B------:R-:W-:Y:S05]  /*1c20*/  @P0 BRA `(.L_x_29) ;  /* 0x00000000006c0947 */ /* 0x000fea0003800000 */
[----:B------:R-:W-:-:S13]  /*1c30*/  ISETP.GE.AND P0, PT, R7, 0x1, PT ;  /* 0x000000010700780c */ /* 0x000fda0003f06270 */
[----:B------:R-:W-:Y:S05]  /*1c40*/  @P0 BRA `(.L_x_30) ;  /* 0x0000000000740947 */ /* 0x000fea0003800000 */
[----:B------:R-:W-:Y:S02]  /*1c50*/  ISETP.GE.AND P0, PT, R7, -0x18, PT ;  /* 0xffffffe80700780c */ /* 0x000fe40003f06270 */
[----:B------:R-:W-:-:S11]  /*1c60*/  LOP3.LUT R0, R0, 0x80000000, RZ, 0xc0, !PT ;  /* 0x8000000000007812 */ /* 0x000fd600078ec0ff */
[----:B------:R-:W-:Y:S05]  /*1c70*/  @!P0 BRA `(.L_x_30) ;  /* 0x0000000000688947 */ /* 0x000fea0003800000 */
[-CC-:B------:R-:W-:Y:S01]  /*1c80*/  FFMA.RZ R3, R13, R11.reuse, R4.reuse ;  /* 0x0000000b0d037223 */ /* 0x180fe2000000c004 */
[C---:B------:R-:W-:Y:S01]  /*1c90*/  VIADD R6, R7.reuse, 0x20 ;  /* 0x0000002007067836 */ /* 0x040fe20000000000 */
[C---:B------:R-:W-:Y:S02]  /*1ca0*/  ISETP.NE.AND P2, PT, R7.reuse, RZ, PT ;  /* 0x000000ff0700720c */ /* 0x040fe40003f45270 */
[----:B------:R-:W-:Y:S01]  /*1cb0*/  ISETP.NE.AND P1, PT, R7, RZ, PT ;  /* 0x000000ff0700720c */ /* 0x000fe20003f25270 */
[----:B------:R-:W-:Y:S01]  /*1cc0*/  IMAD.MOV R7, RZ, RZ, -R7 ;  /* 0x000000ffff077224 */ /* 0x000fe200078e0a07 */
[----:B------:R-:W-:Y:S01]  /*1cd0*/  LOP3.LUT R5, R3, 0x7fffff, RZ, 0xc0, !PT ;  /* 0x007fffff03057812 */ /* 0x000fe200078ec0ff */
[CCC-:B------:R-:W-:Y:S01]  /*1ce0*/  FFMA.RP R3, R13.reuse, R11.reuse, R4.reuse ;  /* 0x0000000b0d037223 */ /* 0x1c0fe20000008004 */
[----:B------:R-:W-:Y:S02]  /*1cf0*/  FFMA.RM R4, R13, R11, R4 ;  /* 0x0000000b0d047223 */ /* 0x000fe40000004004 */
[----:B------:R-:W-:-:S03]  /*1d00*/  LOP3.LUT R5, R5, 0x800000, RZ, 0xfc, !PT ;  /* 0x0080000005057812 */ /* 0x000fc600078efcff */
[----:B------:R-:W-:Y:S02]  /*1d10*/  FSETP.NEU.FTZ.AND P0, PT, R3, R4, PT ;  /* 0x000000040300720b */ /* 0x000fe40003f1d000 */
[----:B------:R-:W-:Y:S02]  /*1d20*/  SHF.L.U32 R6, R5, R6, RZ ;  /* 0x0000000605067219 */ /* 0x000fe400000006ff */
[----:B------:R-:W-:Y:S02]  /*1d30*/  SEL R4, R7, RZ, P2 ;  /* 0x000000ff07047207 */ /* 0x000fe40001000000 */
[----:B------:R-:W-:Y:S02]  /*1d40*/  ISETP.NE.AND P1, PT, R6, RZ, P1 ;  /* 0x000000ff0600720c */ /* 0x000fe40000f25270 */
[----:B------:R-:W-:Y:S02]  /*1d50*/  SHF.R.U32.HI R4, RZ, R4, R5 ;  /* 0x00000004ff047219 */ /* 0x000fe40000011605 */
[----:B------:R-:W-:-:S02]  /*1d60*/  PLOP3.LUT P0, PT, P0, P1, PT, 0xf8, 0x8f ;  /* 0x00000000008f781c */ /* 0x000fc40000703f70 */
[----:B------:R-:W-:Y:S02]  /*1d70*/  SHF.R.U32.HI R6, RZ, 0x1, R4 ;  /* 0x00000001ff067819 */ /* 0x000fe40000011604 */
[----:B------:R-:W-:-:S04]  /*1d80*/  SEL R3, RZ, 0x1, !P0 ;  /* 0x00000001ff037807 */ /* 0x000fc80004000000 */
[----:B------:R-:W-:-:S04]  /*1d90*/  LOP3.LUT R3, R3, 0x1, R6, 0xf8, !PT ;  /* 0x0000000103037812 */ /* 0x000fc800078ef806 */
[----:B------:R-:W-:-:S05]  /*1da0*/  LOP3.LUT R3, R3, R4, RZ, 0xc0, !PT ;  /* 0x0000000403037212 */ /* 0x000fca00078ec0ff */
[----:B------:R-:W-:-:S05]  /*1db0*/  IMAD.IADD R3, R6, 0x1, R3 ;  /* 0x0000000106037824 */ /* 0x000fca00078e0203 */
[----:B------:R-:W-:Y:S01]  /*1dc0*/  LOP3.LUT R0, R3, R0, RZ, 0xfc, !PT ;  /* 0x0000000003007212 */ /* 0x000fe200078efcff */
[----:B------:R-:W-:Y:S06]  /*1dd0*/  BRA `(.L_x_30) ;  /* 0x0000000000107947 */ /* 0x000fec0003800000 */
.L_x_29:
[----:B------:R-:W-:-:S04]  /*1de0*/  LOP3.LUT R0, R0, 0x80000000, RZ, 0xc0, !PT ;  /* 0x8000000000007812 */ /* 0x000fc800078ec0ff */
[----:B------:R-:W-:Y:S01]  /*1df0*/  LOP3.LUT R0, R0, 0x7f800000, RZ, 0xfc, !PT ;  /* 0x7f80000000007812 */ /* 0x000fe200078efcff */
[----:B------:R-:W-:Y:S06]  /*1e00*/  BRA `(.L_x_30) ;  /* 0x0000000000047947 */ /* 0x000fec0003800000 */
.L_x_28:
[----:B------:R-:W-:-:S07]  /*1e10*/  IMAD R0, R5, 0x800000, R0 ;  /* 0x0080000005007824 */ /* 0x000fce00078e0200 */
.L_x_30:
[----:B------:R-:W-:Y:S05]  /*1e20*/  BSYNC.RECONVERGENT B3 ;  /* 0x0000000000037941 */ /* 0x000fea0003800200 */
.L_x_27:
[----:B------:R-:W-:Y:S05]  /*1e30*/  BRA `(.L_x_31) ;  /* 0x0000000000207947 */ /* 0x000fea0003800000 */
.L_x_26:
[----:B------:R-:W-:-:S04]  /*1e40*/  LOP3.LUT R0, R5, 0x80000000, R4, 0x48, !PT ;  /* 0x8000000005007812 */ /* 0x000fc800078e4804 */
[----:B------:R-:W-:Y:S01]  /*1e50*/  LOP3.LUT R0, R0, 0x7f800000, RZ, 0xfc, !PT ;  /* 0x7f80000000007812 */ /* 0x000fe200078efcff */
[----:B------:R-:W-:Y:S06]  /*1e60*/  BRA `(.L_x_31) ;  /* 0x0000000000147947 */ /* 0x000fec0003800000 */
.L_x_25:
[----:B------:R-:W-:Y:S01]  /*1e70*/  LOP3.LUT R0, R5, 0x80000000, R4, 0x48, !PT ;  /* 0x8000000005007812 */ /* 0x000fe200078e4804 */
[----:B------:R-:W-:Y:S06]  /*1e80*/  BRA `(.L_x_31) ;  /* 0x00000000000c7947 */ /* 0x000fec0003800000 */
.L_x_24:
[----:B------:R-:W0:Y:S01]  /*1e90*/  MUFU.RSQ R0, -QNAN ;  /* 0xffc0000000007908 */ /* 0x000e220000001400 */
[----:B------:R-:W-:Y:S05]  /*1ea0*/  BRA `(.L_x_31) ;  /* 0x0000000000047947 */ /* 0x000fea0003800000 */
.L_x_23:
[----:B------:R-:W-:-:S07]  /*1eb0*/  FADD.FTZ R0, R0, R3 ;  /* 0x0000000300007221 */ /* 0x000fce0000010000 */
.L_x_31:
[----:B------:R-:W-:Y:S05]  /*1ec0*/  BSYNC.RECONVERGENT B2 ;  /* 0x0000000000027941 */ /* 0x000fea0003800200 */
.L_x_21:
[----:B------:R-:W-:-:S04]  /*1ed0*/  IMAD.MOV.U32 R3, RZ, RZ, 0x0 ;  /* 0x00000000ff037424 */ /* 0x000fc800078e00ff */
[----:B0-----:R-:W-:Y:S05]  /*1ee0*/  RET.REL.NODEC R2 `(mandelbrotAutoPrecise01) ;  /* 0xffffffe002447950 */ /* 0x001fea0003c3ffff */
.L_x_32:
[----:B------:R-:W-:-:S00]  /*1ef0*/  BRA `(.L_x_32) ;  /* 0xfffffffc00fc7947 */ /* 0x000fc0000383ffff */
[----:B------:R-:W-:-:S00]  /*1f00*/  NOP ;  /* 0x0000000000007918 */ /* 0x000fc00000000000 */
[----:B------:R-:W-:-:S00]  /*1f10*/  NOP ;  /* 0x0000000000007918 */ /* 0x000fc00000000000 */
[----:B------:R-:W-:-:S00]  /*1f20*/  NOP ;  /* 0x0000000000007918 */ /* 0x000fc00000000000 */
[----:B------:R-:W-:-:S00]  /*1f30*/  NOP ;  /* 0x0000000000007918 */ /* 0x000fc00000000000 */
[----:B------:R-:W-:-:S00]  /*1f40*/  NOP ;  /* 0x0000000000007918 */ /* 0x000fc00000000000 */
[----:B------:R-:W-:-:S00]  /*1f50*/  NOP ;  /* 0x0000000000007918 */ /* 0x000fc00000000000 */
[----:B------:R-:W-:-:S00]  /*1f60*/  NOP ;  /* 0x0000000000007918 */ /* 0x000fc00000000000 */
[----:B------:R-:W-:-:S00]  /*1f70*/  NOP ;  /* 0x0000000000007918 */ /* 0x000fc00000000000 */
.L_x_34:


//--------------------- .nv.shared.reserved.0     --------------------------
	.section	.nv.shared.reserved.0,"aw",@nobits
	.weak		__nv_reservedSMEM_offset_0_alias
	.size		__nv_reservedSMEM_offset_0_alias, 0, 64
	.other		__nv_reservedSMEM_offset_0_alias,@"STO_CUDA_RESERVED_SHARED STV_DEFAULT"
__nv_reservedSMEM_offset_0_alias:
	.zero		0
	.zero		64


//--------------------- .nv.constant0.mandelbrotAutoPrecise01 --------------------------
	.section	.nv.constant0.mandelbrotAutoPrecise01,"a",@progbits
	.sectionflags	@""
	.align	4
.nv.constant0.mandelbrotAutoPrecise01:
	.zero		960


//--------------------- SYMBOLS --------------------------

	.type		.nv.reservedSmem.offset0,@object
	.size		.nv.reservedSmem.offset0,0x4
